	.target	sm_90a

	.elftype	@"ET_EXEC"


//--------------------- .note.nv.tkinfo           --------------------------
	.section	.note.nv.tkinfo,"",@"SHT_NOTE"
	.sectionflags	@"SHF_NOTE_NV_TKINFO"
	.tkinfo
        /*0018*/ 	.word	0x00000002
        /*0030*/ 	.string	""
        /*0030*/ 	.string	"ptxas"
        /*0030*/ 	.string	"Cuda compilation tools, release 13.0, V13.0.88"
        /*0030*/ 	.string	"Build cuda_13.0.r13.0/compiler.36424714_0"
        /*0030*/ 	.string	"-arch sm_90a -m 64 "



//--------------------- .note.nv.cuinfo           --------------------------
	.section	.note.nv.cuinfo,"",@"SHT_NOTE"
	.sectionflags	@"SHF_NOTE_NV_CUINFO"
        /*0018*/ 	.short	0x0002
        /*001a*/ 	.short	0x005a
        /*001c*/ 	.short	0x0082
	.zero		2


//--------------------- .nv.info                  --------------------------
	.section	.nv.info,"",@"SHT_CUDA_INFO"
	.align	4


	//----- nvinfo : EIATTR_REGCOUNT
	.align		4
        /*0000*/ 	.byte	0x04, 0x2f
        /*0002*/ 	.short	(.L_12 - .L_11)
	.align		4
.L_11:
        /*0004*/ 	.word	index@(_ZN7cutlass13device_kernelINS_4gemm6kernel13GemmUniversalIN4cute5tupleIJiiiiEEENS1_10collective13CollectiveMmaINS1_37MainloopSm90TmaGmmaWarpSpecializedFP8ILi3ENS5_IJNS4_1CILi1EEESB_SB_EEENS1_35KernelTmaWarpSpecializedCooperativeEEENS5_IJNSA_ILi128EEENSA_ILi64EEESF_EEENS_12float_e5m2_tENS5_IJlSB_lEEESI_SJ_NS4_8TiledMMAINS4_8MMA_AtomIJNS4_4SM904GMMA30MMA_64x64x32_F32E5M2E5M2_SS_TNILNSN_7ScaleInE1ELSP_1EEEEEENS4_6LayoutINS5_IJNSA_ILi2EEESB_SB_EEENS5_IJSB_NSA_ILi0EEESV_EEEEENS5_IJNS4_10UnderscoreESY_SY_EEEEENS4_13SM90_TMA_LOADENS4_14ComposedLayoutINS4_7SwizzleILi3ELi4ELi3EEENS4_18smem_ptr_flag_bitsILi8EEENSS_INS5_IJNSA_ILi8EEESF_EEENS5_IJSF_SB_EEEEEEEvNS4_8identityES11_S1B_vS1C_EENS_8epilogue10collective6detail29Sm90TmaWarpSpecializedAdapterINS1F_15DefaultEpilogueISI_SJ_SJ_NS1E_6thread17LinearCombinationISI_Li1EffLNS1J_9ScaleType4KindE0ELNS_15FloatRoundStyleE2ESI_EENS1_15EpilogueDefaultEEEEEvvEEEEvNT_6ParamsE)
        /*0008*/ 	.word	0x000000a8


	//----- nvinfo : EIATTR_FRAME_SIZE
	.align		4
.L_12:
        /*000c*/ 	.byte	0x04, 0x11
        /*000e*/ 	.short	(.L_14 - .L_13)
	.align		4
.L_13:
        /*0010*/ 	.word	index@(_ZN7cutlass13device_kernelINS_4gemm6kernel13GemmUniversalIN4cute5tupleIJiiiiEEENS1_10collective13CollectiveMmaINS1_37MainloopSm90TmaGmmaWarpSpecializedFP8ILi3ENS5_IJNS4_1CILi1EEESB_SB_EEENS1_35KernelTmaWarpSpecializedCooperativeEEENS5_IJNSA_ILi128EEENSA_ILi64EEESF_EEENS_12float_e5m2_tENS5_IJlSB_lEEESI_SJ_NS4_8TiledMMAINS4_8MMA_AtomIJNS4_4SM904GMMA30MMA_64x64x32_F32E5M2E5M2_SS_TNILNSN_7ScaleInE1ELSP_1EEEEEENS4_6LayoutINS5_IJNSA_ILi2EEESB_SB_EEENS5_IJSB_NSA_ILi0EEESV_EEEEENS5_IJNS4_10UnderscoreESY_SY_EEEEENS4_13SM90_TMA_LOADENS4_14ComposedLayoutINS4_7SwizzleILi3ELi4ELi3EEENS4_18smem_ptr_flag_bitsILi8EEENSS_INS5_IJNSA_ILi8EEESF_EEENS5_IJSF_SB_EEEEEEEvNS4_8identityES11_S1B_vS1C_EENS_8epilogue10collective6detail29Sm90TmaWarpSpecializedAdapterINS1F_15DefaultEpilogueISI_SJ_SJ_NS1E_6thread17LinearCombinationISI_Li1EffLNS1J_9ScaleType4KindE0ELNS_15FloatRoundStyleE2ESI_EENS1_15EpilogueDefaultEEEEEvvEEEEvNT_6ParamsE)
        /*0014*/ 	.word	0x00000000


	//----- nvinfo : EIATTR_MIN_STACK_SIZE
	.align		4
.L_14:
        /*0018*/ 	.byte	0x04, 0x12
        /*001a*/ 	.short	(.L_16 - .L_15)
	.align		4
.L_15:
        /*001c*/ 	.word	index@(_ZN7cutlass13device_kernelINS_4gemm6kernel13GemmUniversalIN4cute5tupleIJiiiiEEENS1_10collective13CollectiveMmaINS1_37MainloopSm90TmaGmmaWarpSpecializedFP8ILi3ENS5_IJNS4_1CILi1EEESB_SB_EEENS1_35KernelTmaWarpSpecializedCooperativeEEENS5_IJNSA_ILi128EEENSA_ILi64EEESF_EEENS_12float_e5m2_tENS5_IJlSB_lEEESI_SJ_NS4_8TiledMMAINS4_8MMA_AtomIJNS4_4SM904GMMA30MMA_64x64x32_F32E5M2E5M2_SS_TNILNSN_7ScaleInE1ELSP_1EEEEEENS4_6LayoutINS5_IJNSA_ILi2EEESB_SB_EEENS5_IJSB_NSA_ILi0EEESV_EEEEENS5_IJNS4_10UnderscoreESY_SY_EEEEENS4_13SM90_TMA_LOADENS4_14ComposedLayoutINS4_7SwizzleILi3ELi4ELi3EEENS4_18smem_ptr_flag_bitsILi8EEENSS_INS5_IJNSA_ILi8EEESF_EEENS5_IJSF_SB_EEEEEEEvNS4_8identityES11_S1B_vS1C_EENS_8epilogue10collective6detail29Sm90TmaWarpSpecializedAdapterINS1F_15DefaultEpilogueISI_SJ_SJ_NS1E_6thread17LinearCombinationISI_Li1EffLNS1J_9ScaleType4KindE0ELNS_15FloatRoundStyleE2ESI_EENS1_15EpilogueDefaultEEEEEvvEEEEvNT_6ParamsE)
        /*0020*/ 	.word	0x00000000
.L_16:


//--------------------- .nv.compat                --------------------------
	.section	.nv.compat,"",@"SHT_CUDA_COMPAT_INFO"
	.align	4
        /*0000*/ 	.byte	0x02, 0x09, 0x01, 0x00, 0x02, 0x02, 0x04, 0x00, 0x02, 0x05, 0x05, 0x00, 0x03, 0x07, 0x01, 0x01
        /*0010*/ 	.byte	0x02, 0x03, 0x01, 0x00, 0x02, 0x06, 0x01, 0x00, 0x04, 0x0b, 0x08, 0x00, 0x00, 0x00, 0x00, 0x00
        /*0020*/ 	.byte	0x00, 0x00, 0x00, 0x00


//--------------------- .nv.info._ZN7cutlass13device_kernelINS_4gemm6kernel13GemmUniversalIN4cute5tupleIJiiiiEEENS1_10collective13CollectiveMmaINS1_37MainloopSm90TmaGmmaWarpSpecializedFP8ILi3ENS5_IJNS4_1CILi1EEESB_SB_EEENS1_35KernelTmaWarpSpecializedCooperativeEEENS5_IJNSA_ILi128EEENSA_ILi64EEESF_EEENS_12float_e5m2_tENS5_IJlSB_lEEESI_SJ_NS4_8TiledMMAINS4_8MMA_AtomIJNS4_4SM904GMMA30MMA_64x64x32_F32E5M2E5M2_SS_TNILNSN_7ScaleInE1ELSP_1EEEEEENS4_6LayoutINS5_IJNSA_ILi2EEESB_SB_EEENS5_IJSB_NSA_ILi0EEESV_EEEEENS5_IJNS4_10UnderscoreESY_SY_EEEEENS4_13SM90_TMA_LOADENS4_14ComposedLayoutINS4_7SwizzleILi3ELi4ELi3EEENS4_18smem_ptr_flag_bitsILi8EEENSS_INS5_IJNSA_ILi8EEESF_EEENS5_IJSF_SB_EEEEEEEvNS4_8identityES11_S1B_vS1C_EENS_8epilogue10collective6detail29Sm90TmaWarpSpecializedAdapterINS1F_15DefaultEpilogueISI_SJ_SJ_NS1E_6thread17LinearCombinationISI_Li1EffLNS1J_9ScaleType4KindE0ELNS_15FloatRoundStyleE2ESI_EENS1_15EpilogueDefaultEEEEEvvEEEEvNT_6ParamsE --------------------------
	.section	.nv.info._ZN7cutlass13device_kernelINS_4gemm6kernel13GemmUniversalIN4cute5tupleIJiiiiEEENS1_10collective13CollectiveMmaINS1_37MainloopSm90TmaGmmaWarpSpecializedFP8ILi3ENS5_IJNS4_1CILi1EEESB_SB_EEENS1_35KernelTmaWarpSpecializedCooperativeEEENS5_IJNSA_ILi128EEENSA_ILi64EEESF_EEENS_12float_e5m2_tENS5_IJlSB_lEEESI_SJ_NS4_8TiledMMAINS4_8MMA_AtomIJNS4_4SM904GMMA30MMA_64x64x32_F32E5M2E5M2_SS_TNILNSN_7ScaleInE1ELSP_1EEEEEENS4_6LayoutINS5_IJNSA_ILi2EEESB_SB_EEENS5_IJSB_NSA_ILi0EEESV_EEEEENS5_IJNS4_10UnderscoreESY_SY_EEEEENS4_13SM90_TMA_LOADENS4_14ComposedLayoutINS4_7SwizzleILi3ELi4ELi3EEENS4_18smem_ptr_flag_bitsILi8EEENSS_INS5_IJNSA_ILi8EEESF_EEENS5_IJSF_SB_EEEEEEEvNS4_8identityES11_S1B_vS1C_EENS_8epilogue10collective6detail29Sm90TmaWarpSpecializedAdapterINS1F_15DefaultEpilogueISI_SJ_SJ_NS1E_6thread17LinearCombinationISI_Li1EffLNS1J_9ScaleType4KindE0ELNS_15FloatRoundStyleE2ESI_EENS1_15EpilogueDefaultEEEEEvvEEEEvNT_6ParamsE,"",@"SHT_CUDA_INFO"
	.sectionflags	@""
	.align	4


	//----- nvinfo : EIATTR_CUDA_API_VERSION
	.align		4
        /*0000*/ 	.byte	0x04, 0x37
        /*0002*/ 	.short	(.L_18 - .L_17)
.L_17:
        /*0004*/ 	.word	0x00000082


	//----- nvinfo : EIATTR_KPARAM_INFO
	.align		4
.L_18:
        /*0008*/ 	.byte	0x04, 0x17
        /*000a*/ 	.short	(.L_20 - .L_19)
.L_19:
        /*000c*/ 	.word	0x00000000
        /*0010*/ 	.short	0x0000
        /*0012*/ 	.short	0x0070
        /*0014*/ 	.byte	0x00, 0xf0, 0x01, 0x10


	//----- nvinfo : EIATTR_SPARSE_MMA_MASK
	.align		4
.L_20:
        /*0018*/ 	.byte	0x03, 0x50
        /*001a*/ 	.short	0x0000


	//----- nvinfo : EIATTR_MAXREG_COUNT
	.align		4
        /*001c*/ 	.byte	0x03, 0x1b
        /*001e*/ 	.short	0x00a8


	//----- nvinfo : EIATTR_NUM_BARRIERS
	.align		4
        /*0020*/ 	.byte	0x02, 0x4c
        /*0022*/ 	.byte	0x01
	.zero		1


	//----- nvinfo : EIATTR_MERCURY_ISA_VERSION
	.align		4
        /*0024*/ 	.byte	0x03, 0x5f
        /*0026*/ 	.short	0x0101


	//----- nvinfo : EIATTR_INT_WARP_WIDE_INSTR_OFFSETS
	.align		4
        /*0028*/ 	.byte	0x04, 0x31
        /*002a*/ 	.short	(.L_22 - .L_21)


	//   ....[0]....
.L_21:
        /*002c*/ 	.word	0x00000380


	//   ....[1]....
        /*0030*/ 	.word	0x00000390


	//   ....[2]....
        /*0034*/ 	.word	0x000004a0


	//----- nvinfo : EIATTR_COOP_GROUP_MASK_REGIDS
	.align		4
.L_22:
        /*0038*/ 	.byte	0x04, 0x29
        /*003a*/ 	.short	(.L_24 - .L_23)


	//   ....[0]....
.L_23:
        /*003c*/ 	.word	0xffffffff


	//   ....[1]....
        /*0040*/ 	.word	0xffffffff


	//   ....[2]....
        /*0044*/ 	.word	0xffffffff


	//   ....[3]....
        /*0048*/ 	.word	0xffffffff


	//   ....[4]....
        /*004c*/ 	.word	0xffffffff


	//----- nvinfo : EIATTR_COOP_GROUP_INSTR_OFFSETS
	.align		4
.L_24:
        /*0050*/ 	.byte	0x04, 0x28
        /*0052*/ 	.short	(.L_26 - .L_25)


	//   ....[0]....
.L_25:
        /*0054*/ 	.word	0x00000060


	//   ....[1]....
        /*0058*/ 	.word	0x00000070


	//   ....[2]....
        /*005c*/ 	.word	0x00000130


	//   ....[3]....
        /*0060*/ 	.word	0x000002a0


	//   ....[4]....
        /*0064*/ 	.word	0x00000fc0


	//----- nvinfo : EIATTR_REG_RECONFIG
	.align		4
.L_26:
        /*0068*/ 	.byte	0x01, 0x54
	.zero		2


	//----- nvinfo : EIATTR_MBARRIER_INSTR_OFFSETS
	.align		4
        /*006c*/ 	.byte	0x04, 0x39
        /*006e*/ 	.short	(.L_28 - .L_27)


	//   ....[0]....
.L_27:
        /*0070*/ 	.word	0x00000230
        /*0074*/ 	.word	0x000000ff
        /*0078*/ 	.word	0x00000000
        /*007c*/ 	.short	0x0100
        /*007e*/ 	.byte	0x08
	.zero		1


	//   ....[1]....
        /*0080*/ 	.word	0x00000240
        /*0084*/ 	.word	0x000000ff
        /*0088*/ 	.word	0x00000018
        /*008c*/ 	.short	0x0100
        /*008e*/ 	.byte	0x08
	.zero		1


	//   ....[2]....
        /*0090*/ 	.word	0x00000250
        /*0094*/ 	.word	0x000000ff
        /*0098*/ 	.word	0x00000008
        /*009c*/ 	.short	0x0100
        /*009e*/ 	.byte	0x08
	.zero		1


	//   ....[3]....
        /*00a0*/ 	.word	0x00000260
        /*00a4*/ 	.word	0x000000ff
        /*00a8*/ 	.word	0x00000020
        /*00ac*/ 	.short	0x0100
        /*00ae*/ 	.byte	0x08
	.zero		1


	//   ....[4]....
        /*00b0*/ 	.word	0x00000270
        /*00b4*/ 	.word	0x000000ff
        /*00b8*/ 	.word	0x00000010
        /*00bc*/ 	.short	0x0100
        /*00be*/ 	.byte	0x08
	.zero		1


	//   ....[5]....
        /*00c0*/ 	.word	0x00000280
        /*00c4*/ 	.word	0x000000ff
        /*00c8*/ 	.word	0x00000028
        /*00cc*/ 	.short	0x0100
        /*00ce*/ 	.byte	0x08
	.zero		1


	//   ....[6]....
        /*00d0*/ 	.word	0x00000510
        /*00d4*/ 	.word	0x000000ff
        /*00d8*/ 	.word	0x00000040
        /*00dc*/ 	.short	0x0100
        /*00de*/ 	.byte	0x06
	.zero		1


	//   ....[7]....
        /*00e0*/ 	.word	0x00000570
        /*00e4*/ 	.word	0x000000ff
        /*00e8*/ 	.word	0x00000048
        /*00ec*/ 	.short	0x0100
        /*00ee*/ 	.byte	0x06
	.zero		1


	//   ....[8]....
        /*00f0*/ 	.word	0x000012f0
        /*00f4*/ 	.word	0x000000ff
        /*00f8*/ 	.word	0x00000000
        /*00fc*/ 	.short	0x010a
        /*00fe*/ 	.byte	0x06
	.zero		1


	//   ....[9]....
        /*0100*/ 	.word	0x00001330
        /*0104*/ 	.word	0x000000ff
        /*0108*/ 	.word	0x00000000
        /*010c*/ 	.short	0x010a
        /*010e*/ 	.byte	0x06
	.zero		1


	//   ....[10]....
        /*0110*/ 	.word	0x00001a20
        /*0114*/ 	.word	0x000000ff
        /*0118*/ 	.word	0x00000000
        /*011c*/ 	.short	0x010a
        /*011e*/ 	.byte	0x0c
	.zero		1


	//   ....[11]....
        /*0120*/ 	.word	0x00001a60
        /*0124*/ 	.word	0x000000ff
        /*0128*/ 	.word	0x00000000
        /*012c*/ 	.short	0x010a
        /*012e*/ 	.byte	0x0c
	.zero		1


	//   ....[12]....
        /*0130*/ 	.word	0x00001f50
        /*0134*/ 	.word	0x000000ff
        /*0138*/ 	.word	0x00000000
        /*013c*/ 	.short	0x0101
        /*013e*/ 	.byte	0x08
	.zero		1


	//   ....[13]....
        /*0140*/ 	.word	0x000023a0
        /*0144*/ 	.word	0x000000ff
        /*0148*/ 	.word	0x00000000
        /*014c*/ 	.short	0x0101
        /*014e*/ 	.byte	0x08
	.zero		1


	//   ....[14]....
        /*0150*/ 	.word	0x00005d40
        /*0154*/ 	.word	0x00000012
        /*0158*/ 	.word	0x00000018
        /*015c*/ 	.short	0x010a
        /*015e*/ 	.byte	0x3f
	.zero		1


	//   ....[15]....
        /*0160*/ 	.word	0x000060d0
        /*0164*/ 	.word	0x00000007
        /*0168*/ 	.word	0x00000048
        /*016c*/ 	.short	0x0101
        /*016e*/ 	.byte	0x3f
	.zero		1


	//   ....[16]....
        /*0170*/ 	.word	0x00006810
        /*0174*/ 	.word	0x00000007
        /*0178*/ 	.word	0x00000000
        /*017c*/ 	.short	0x010a
        /*017e*/ 	.byte	0x3f
	.zero		1


	//   ....[17]....
        /*0180*/ 	.word	0x00006890
        /*0184*/ 	.word	0x00000006
        /*0188*/ 	.word	0x00000000
        /*018c*/ 	.short	0x010a
        /*018e*/ 	.byte	0x3f
	.zero		1


	//   ....[18]....
        /*0190*/ 	.word	0x00006920
        /*0194*/ 	.word	0x00000003
        /*0198*/ 	.word	0x00000000
        /*019c*/ 	.short	0x010a
        /*019e*/ 	.byte	0x3f
	.zero		1


	//   ....[19]....
        /*01a0*/ 	.word	0x00006990
        /*01a4*/ 	.word	0x00000007
        /*01a8*/ 	.word	0x00000000
        /*01ac*/ 	.short	0x010a
        /*01ae*/ 	.byte	0x3f
	.zero		1


	//   ....[20]....
        /*01b0*/ 	.word	0x000069f0
        /*01b4*/ 	.word	0x00000008
        /*01b8*/ 	.word	0x00000000
        /*01bc*/ 	.short	0x010a
        /*01be*/ 	.byte	0x3f
	.zero		1


	//   ....[21]....
        /*01c0*/ 	.word	0x00006ac0
        /*01c4*/ 	.word	0x00000012
        /*01c8*/ 	.word	0x00000018
        /*01cc*/ 	.short	0x010a
        /*01ce*/ 	.byte	0x3f
	.zero		1


	//   ....[22]....
        /*01d0*/ 	.word	0x00006ba0
        /*01d4*/ 	.word	0x00000007
        /*01d8*/ 	.word	0x00000000
        /*01dc*/ 	.short	0x010a
        /*01de*/ 	.byte	0x3f
	.zero		1


	//   ....[23]....
        /*01e0*/ 	.word	0x00006bf0
        /*01e4*/ 	.word	0x00000006
        /*01e8*/ 	.word	0x00000000
        /*01ec*/ 	.short	0x010a
        /*01ee*/ 	.byte	0x3f
	.zero		1


	//----- nvinfo : EIATTR_NUM_MBARRIERS
	.align		4
.L_28:
        /*01f0*/ 	.byte	0x03, 0x38
        /*01f2*/ 	.short	0x0008


	//----- nvinfo : EIATTR_EXIT_INSTR_OFFSETS
	.align		4
        /*01f4*/ 	.byte	0x04, 0x1c
        /*01f6*/ 	.short	(.L_30 - .L_29)


	//   ....[0]....
.L_29:
        /*01f8*/ 	.word	0x000005c0


	//   ....[1]....
        /*01fc*/ 	.word	0x00000e90


	//   ....[2]....
        /*0200*/ 	.word	0x000053a0


	//   ....[3]....
        /*0204*/ 	.word	0x000059e0


	//   ....[4]....
        /*0208*/ 	.word	0x00006970


	//----- nvinfo : EIATTR_MAX_THREADS
	.align		4
.L_30:
        /*020c*/ 	.byte	0x04, 0x05
        /*020e*/ 	.short	(.L_32 - .L_31)
.L_31:
        /*0210*/ 	.word	0x00000180
        /*0214*/ 	.word	0x00000001
        /*0218*/ 	.word	0x00000001


	//----- nvinfo : EIATTR_CRS_STACK_SIZE
	.align		4
.L_32:
        /*021c*/ 	.byte	0x04, 0x1e
        /*021e*/ 	.short	(.L_34 - .L_33)
.L_33:
        /*0220*/ 	.word	0x00000000


	//----- nvinfo : EIATTR_CBANK_PARAM_SIZE
	.align		4
.L_34:
        /*0224*/ 	.byte	0x03, 0x19
        /*0226*/ 	.short	0x0470


	//----- nvinfo : EIATTR_PARAM_CBANK
	.align		4
        /*0228*/ 	.byte	0x04, 0x0a
        /*022a*/ 	.short	(.L_36 - .L_35)
	.align		4
.L_35:
        /*022c*/ 	.word	index@(.nv.constant0._ZN7cutlass13device_kernelINS_4gemm6kernel13GemmUniversalIN4cute5tupleIJiiiiEEENS1_10collective13CollectiveMmaINS1_37MainloopSm90TmaGmmaWarpSpecializedFP8ILi3ENS5_IJNS4_1CILi1EEESB_SB_EEENS1_35KernelTmaWarpSpecializedCooperativeEEENS5_IJNSA_ILi128EEENSA_ILi64EEESF_EEENS_12float_e5m2_tENS5_IJlSB_lEEESI_SJ_NS4_8TiledMMAINS4_8MMA_AtomIJNS4_4SM904GMMA30MMA_64x64x32_F32E5M2E5M2_SS_TNILNSN_7ScaleInE1ELSP_1EEEEEENS4_6LayoutINS5_IJNSA_ILi2EEESB_SB_EEENS5_IJSB_NSA_ILi0EEESV_EEEEENS5_IJNS4_10UnderscoreESY_SY_EEEEENS4_13SM90_TMA_LOADENS4_14ComposedLayoutINS4_7SwizzleILi3ELi4ELi3EEENS4_18smem_ptr_flag_bitsILi8EEENSS_INS5_IJNSA_ILi8EEESF_EEENS5_IJSF_SB_EEEEEEEvNS4_8identityES11_S1B_vS1C_EENS_8epilogue10collective6detail29Sm90TmaWarpSpecializedAdapterINS1F_15DefaultEpilogueISI_SJ_SJ_NS1E_6thread17LinearCombinationISI_Li1EffLNS1J_9ScaleType4KindE0ELNS_15FloatRoundStyleE2ESI_EENS1_15EpilogueDefaultEEEEEvvEEEEvNT_6ParamsE)
        /*0230*/ 	.short	0x0210
        /*0232*/ 	.short	0x0470


	//----- nvinfo : EIATTR_SW_WAR
	.align		4
.L_36:
        /*0234*/ 	.byte	0x04, 0x36
        /*0236*/ 	.short	(.L_38 - .L_37)
.L_37:
        /*0238*/ 	.word	0x00000008
.L_38:


//--------------------- .nv.callgraph             --------------------------
	.section	.nv.callgraph,"",@"SHT_CUDA_CALLGRAPH"
	.align	4
	.sectionentsize	8
	.align		4
        /*0000*/ 	.word	0x00000000
	.align		4
        /*0004*/ 	.word	0xffffffff
	.align		4
        /*0008*/ 	.word	0x00000000
	.align		4
        /*000c*/ 	.word	0xfffffffe
	.align		4
        /*0010*/ 	.word	0x00000000
	.align		4
        /*0014*/ 	.word	0xfffffffd
	.align		4
        /*0018*/ 	.word	0x00000000
	.align		4
        /*001c*/ 	.word	0xfffffffc


//--------------------- .nv.constant4             --------------------------
	.section	.nv.constant4,"a",@progbits
	.align	8
	.align		8
.nv.constant4:
        /*0000*/ 	.dword	_ZN39_INTERNAL_e4a0fb79_4_k_cu_2538b69d_44344cuda3std3__45__cpo5beginE
	.align		8
        /*0008*/ 	.dword	_ZN39_INTERNAL_e4a0fb79_4_k_cu_2538b69d_44344cuda3std3__45__cpo3endE
	.align		8
        /*0010*/ 	.dword	_ZN39_INTERNAL_e4a0fb79_4_k_cu_2538b69d_44344cuda3std3__45__cpo6cbeginE
	.align		8
        /*0018*/ 	.dword	_ZN39_INTERNAL_e4a0fb79_4_k_cu_2538b69d_44344cuda3std3__45__cpo4cendE
	.align		8
        /*0020*/ 	.dword	_ZN39_INTERNAL_e4a0fb79_4_k_cu_2538b69d_44344cuda3std3__441_GLOBAL__N__e4a0fb79_4_k_cu_2538b69d_44346ignoreE
	.align		8
        /*0028*/ 	.dword	_ZN39_INTERNAL_e4a0fb79_4_k_cu_2538b69d_44344cuda3std3__419piecewise_constructE
	.align		8
        /*0030*/ 	.dword	_ZN39_INTERNAL_e4a0fb79_4_k_cu_2538b69d_44344cuda3std3__48in_placeE
	.align		8
        /*0038*/ 	.dword	_ZN39_INTERNAL_e4a0fb79_4_k_cu_2538b69d_44344cuda3std6ranges3__45__cpo4swapE
	.align		8
        /*0040*/ 	.dword	_ZN39_INTERNAL_e4a0fb79_4_k_cu_2538b69d_44344cuda3std6ranges3__45__cpo9iter_moveE
	.align		8
        /*0048*/ 	.dword	_ZN39_INTERNAL_e4a0fb79_4_k_cu_2538b69d_44344cute7productE
	.align		8
        /*0050*/ 	.dword	_ZN39_INTERNAL_e4a0fb79_4_k_cu_2538b69d_44344cute1_E


//--------------------- .text._ZN7cutlass13device_kernelINS_4gemm6kernel13GemmUniversalIN4cute5tupleIJiiiiEEENS1_10collective13CollectiveMmaINS1_37MainloopSm90TmaGmmaWarpSpecializedFP8ILi3ENS5_IJNS4_1CILi1EEESB_SB_EEENS1_35KernelTmaWarpSpecializedCooperativeEEENS5_IJNSA_ILi128EEENSA_ILi64EEESF_EEENS_12float_e5m2_tENS5_IJlSB_lEEESI_SJ_NS4_8TiledMMAINS4_8MMA_AtomIJNS4_4SM904GMMA30MMA_64x64x32_F32E5M2E5M2_SS_TNILNSN_7ScaleInE1ELSP_1EEEEEENS4_6LayoutINS5_IJNSA_ILi2EEESB_SB_EEENS5_IJSB_NSA_ILi0EEESV_EEEEENS5_IJNS4_10UnderscoreESY_SY_EEEEENS4_13SM90_TMA_LOADENS4_14ComposedLayoutINS4_7SwizzleILi3ELi4ELi3EEENS4_18smem_ptr_flag_bitsILi8EEENSS_INS5_IJNSA_ILi8EEESF_EEENS5_IJSF_SB_EEEEEEEvNS4_8identityES11_S1B_vS1C_EENS_8epilogue10collective6detail29Sm90TmaWarpSpecializedAdapterINS1F_15DefaultEpilogueISI_SJ_SJ_NS1E_6thread17LinearCombinationISI_Li1EffLNS1J_9ScaleType4KindE0ELNS_15FloatRoundStyleE2ESI_EENS1_15EpilogueDefaultEEEEEvvEEEEvNT_6ParamsE --------------------------
	.section	.text._ZN7cutlass13device_kernelINS_4gemm6kernel13GemmUniversalIN4cute5tupleIJiiiiEEENS1_10collective13CollectiveMmaINS1_37MainloopSm90TmaGmmaWarpSpecializedFP8ILi3ENS5_IJNS4_1CILi1EEESB_SB_EEENS1_35KernelTmaWarpSpecializedCooperativeEEENS5_IJNSA_ILi128EEENSA_ILi64EEESF_EEENS_12float_e5m2_tENS5_IJlSB_lEEESI_SJ_NS4_8TiledMMAINS4_8MMA_AtomIJNS4_4SM904GMMA30MMA_64x64x32_F32E5M2E5M2_SS_TNILNSN_7ScaleInE1ELSP_1EEEEEENS4_6LayoutINS5_IJNSA_ILi2EEESB_SB_EEENS5_IJSB_NSA_ILi0EEESV_EEEEENS5_IJNS4_10UnderscoreESY_SY_EEEEENS4_13SM90_TMA_LOADENS4_14ComposedLayoutINS4_7SwizzleILi3ELi4ELi3EEENS4_18smem_ptr_flag_bitsILi8EEENSS_INS5_IJNSA_ILi8EEESF_EEENS5_IJSF_SB_EEEEEEEvNS4_8identityES11_S1B_vS1C_EENS_8epilogue10collective6detail29Sm90TmaWarpSpecializedAdapterINS1F_15DefaultEpilogueISI_SJ_SJ_NS1E_6thread17LinearCombinationISI_Li1EffLNS1J_9ScaleType4KindE0ELNS_15FloatRoundStyleE2ESI_EENS1_15EpilogueDefaultEEEEEvvEEEEvNT_6ParamsE,"ax",@progbits
	.align	128
.text._ZN7cutlass13device_kernelINS_4gemm6kernel13GemmUniversalIN4cute5tupleIJiiiiEEENS1_10collective13CollectiveMmaINS1_37MainloopSm90TmaGmmaWarpSpecializedFP8ILi3ENS5_IJNS4_1CILi1EEESB_SB_EEENS1_35KernelTmaWarpSpecializedCooperativeEEENS5_IJNSA_ILi128EEENSA_ILi64EEESF_EEENS_12float_e5m2_tENS5_IJlSB_lEEESI_SJ_NS4_8TiledMMAINS4_8MMA_AtomIJNS4_4SM904GMMA30MMA_64x64x32_F32E5M2E5M2_SS_TNILNSN_7ScaleInE1ELSP_1EEEEEENS4_6LayoutINS5_IJNSA_ILi2EEESB_SB_EEENS5_IJSB_NSA_ILi0EEESV_EEEEENS5_IJNS4_10UnderscoreESY_SY_EEEEENS4_13SM90_TMA_LOADENS4_14ComposedLayoutINS4_7SwizzleILi3ELi4ELi3EEENS4_18smem_ptr_flag_bitsILi8EEENSS_INS5_IJNSA_ILi8EEESF_EEENS5_IJSF_SB_EEEEEEEvNS4_8identityES11_S1B_vS1C_EENS_8epilogue10collective6detail29Sm90TmaWarpSpecializedAdapterINS1F_15DefaultEpilogueISI_SJ_SJ_NS1E_6thread17LinearCombinationISI_Li1EffLNS1J_9ScaleType4KindE0ELNS_15FloatRoundStyleE2ESI_EENS1_15EpilogueDefaultEEEEEvvEEEEvNT_6ParamsE:
        .type           _ZN7cutlass13device_kernelINS_4gemm6kernel13GemmUniversalIN4cute5tupleIJiiiiEEENS1_10collective13CollectiveMmaINS1_37MainloopSm90TmaGmmaWarpSpecializedFP8ILi3ENS5_IJNS4_1CILi1EEESB_SB_EEENS1_35KernelTmaWarpSpecializedCooperativeEEENS5_IJNSA_ILi128EEENSA_ILi64EEESF_EEENS_12float_e5m2_tENS5_IJlSB_lEEESI_SJ_NS4_8TiledMMAINS4_8MMA_AtomIJNS4_4SM904GMMA30MMA_64x64x32_F32E5M2E5M2_SS_TNILNSN_7ScaleInE1ELSP_1EEEEEENS4_6LayoutINS5_IJNSA_ILi2EEESB_SB_EEENS5_IJSB_NSA_ILi0EEESV_EEEEENS5_IJNS4_10UnderscoreESY_SY_EEEEENS4_13SM90_TMA_LOADENS4_14ComposedLayoutINS4_7SwizzleILi3ELi4ELi3EEENS4_18smem_ptr_flag_bitsILi8EEENSS_INS5_IJNSA_ILi8EEESF_EEENS5_IJSF_SB_EEEEEEEvNS4_8identityES11_S1B_vS1C_EENS_8epilogue10collective6detail29Sm90TmaWarpSpecializedAdapterINS1F_15DefaultEpilogueISI_SJ_SJ_NS1E_6thread17LinearCombinationISI_Li1EffLNS1J_9ScaleType4KindE0ELNS_15FloatRoundStyleE2ESI_EENS1_15EpilogueDefaultEEEEEvvEEEEvNT_6ParamsE,@function
        .size           _ZN7cutlass13device_kernelINS_4gemm6kernel13GemmUniversalIN4cute5tupleIJiiiiEEENS1_10collective13CollectiveMmaINS1_37MainloopSm90TmaGmmaWarpSpecializedFP8ILi3ENS5_IJNS4_1CILi1EEESB_SB_EEENS1_35KernelTmaWarpSpecializedCooperativeEEENS5_IJNSA_ILi128EEENSA_ILi64EEESF_EEENS_12float_e5m2_tENS5_IJlSB_lEEESI_SJ_NS4_8TiledMMAINS4_8MMA_AtomIJNS4_4SM904GMMA30MMA_64x64x32_F32E5M2E5M2_SS_TNILNSN_7ScaleInE1ELSP_1EEEEEENS4_6LayoutINS5_IJNSA_ILi2EEESB_SB_EEENS5_IJSB_NSA_ILi0EEESV_EEEEENS5_IJNS4_10UnderscoreESY_SY_EEEEENS4_13SM90_TMA_LOADENS4_14ComposedLayoutINS4_7SwizzleILi3ELi4ELi3EEENS4_18smem_ptr_flag_bitsILi8EEENSS_INS5_IJNSA_ILi8EEESF_EEENS5_IJSF_SB_EEEEEEEvNS4_8identityES11_S1B_vS1C_EENS_8epilogue10collective6detail29Sm90TmaWarpSpecializedAdapterINS1F_15DefaultEpilogueISI_SJ_SJ_NS1E_6thread17LinearCombinationISI_Li1EffLNS1J_9ScaleType4KindE0ELNS_15FloatRoundStyleE2ESI_EENS1_15EpilogueDefaultEEEEEvvEEEEvNT_6ParamsE,(.L_x_135 - _ZN7cutlass13device_kernelINS_4gemm6kernel13GemmUniversalIN4cute5tupleIJiiiiEEENS1_10collective13CollectiveMmaINS1_37MainloopSm90TmaGmmaWarpSpecializedFP8ILi3ENS5_IJNS4_1CILi1EEESB_SB_EEENS1_35KernelTmaWarpSpecializedCooperativeEEENS5_IJNSA_ILi128EEENSA_ILi64EEESF_EEENS_12float_e5m2_tENS5_IJlSB_lEEESI_SJ_NS4_8TiledMMAINS4_8MMA_AtomIJNS4_4SM904GMMA30MMA_64x64x32_F32E5M2E5M2_SS_TNILNSN_7ScaleInE1ELSP_1EEEEEENS4_6LayoutINS5_IJNSA_ILi2EEESB_SB_EEENS5_IJSB_NSA_ILi0EEESV_EEEEENS5_IJNS4_10UnderscoreESY_SY_EEEEENS4_13SM90_TMA_LOADENS4_14ComposedLayoutINS4_7SwizzleILi3ELi4ELi3EEENS4_18smem_ptr_flag_bitsILi8EEENSS_INS5_IJNSA_ILi8EEESF_EEENS5_IJSF_SB_EEEEEEEvNS4_8identityES11_S1B_vS1C_EENS_8epilogue10collective6detail29Sm90TmaWarpSpecializedAdapterINS1F_15DefaultEpilogueISI_SJ_SJ_NS1E_6thread17LinearCombinationISI_Li1EffLNS1J_9ScaleType4KindE0ELNS_15FloatRoundStyleE2ESI_EENS1_15EpilogueDefaultEEEEEvvEEEEvNT_6ParamsE)
        .other          _ZN7cutlass13device_kernelINS_4gemm6kernel13GemmUniversalIN4cute5tupleIJiiiiEEENS1_10collective13CollectiveMmaINS1_37MainloopSm90TmaGmmaWarpSpecializedFP8ILi3ENS5_IJNS4_1CILi1EEESB_SB_EEENS1_35KernelTmaWarpSpecializedCooperativeEEENS5_IJNSA_ILi128EEENSA_ILi64EEESF_EEENS_12float_e5m2_tENS5_IJlSB_lEEESI_SJ_NS4_8TiledMMAINS4_8MMA_AtomIJNS4_4SM904GMMA30MMA_64x64x32_F32E5M2E5M2_SS_TNILNSN_7ScaleInE1ELSP_1EEEEEENS4_6LayoutINS5_IJNSA_ILi2EEESB_SB_EEENS5_IJSB_NSA_ILi0EEESV_EEEEENS5_IJNS4_10UnderscoreESY_SY_EEEEENS4_13SM90_TMA_LOADENS4_14ComposedLayoutINS4_7SwizzleILi3ELi4ELi3EEENS4_18smem_ptr_flag_bitsILi8EEENSS_INS5_IJNSA_ILi8EEESF_EEENS5_IJSF_SB_EEEEEEEvNS4_8identityES11_S1B_vS1C_EENS_8epilogue10collective6detail29Sm90TmaWarpSpecializedAdapterINS1F_15DefaultEpilogueISI_SJ_SJ_NS1E_6thread17LinearCombinationISI_Li1EffLNS1J_9ScaleType4KindE0ELNS_15FloatRoundStyleE2ESI_EENS1_15EpilogueDefaultEEEEEvvEEEEvNT_6ParamsE,@"STO_CUDA_ENTRY STV_DEFAULT"
_ZN7cutlass13device_kernelINS_4gemm6kernel13GemmUniversalIN4cute5tupleIJiiiiEEENS1_10collective13CollectiveMmaINS1_37MainloopSm90TmaGmmaWarpSpecializedFP8ILi3ENS5_IJNS4_1CILi1EEESB_SB_EEENS1_35KernelTmaWarpSpecializedCooperativeEEENS5_IJNSA_ILi128EEENSA_ILi64EEESF_EEENS_12float_e5m2_tENS5_IJlSB_lEEESI_SJ_NS4_8TiledMMAINS4_8MMA_AtomIJNS4_4SM904GMMA30MMA_64x64x32_F32E5M2E5M2_SS_TNILNSN_7ScaleInE1ELSP_1EEEEEENS4_6LayoutINS5_IJNSA_ILi2EEESB_SB_EEENS5_IJSB_NSA_ILi0EEESV_EEEEENS5_IJNS4_10UnderscoreESY_SY_EEEEENS4_13SM90_TMA_LOADENS4_14ComposedLayoutINS4_7SwizzleILi3ELi4ELi3EEENS4_18smem_ptr_flag_bitsILi8EEENSS_INS5_IJNSA_ILi8EEESF_EEENS5_IJSF_SB_EEEEEEEvNS4_8identityES11_S1B_vS1C_EENS_8epilogue10collective6detail29Sm90TmaWarpSpecializedAdapterINS1F_15DefaultEpilogueISI_SJ_SJ_NS1E_6thread17LinearCombinationISI_Li1EffLNS1J_9ScaleType4KindE0ELNS_15FloatRoundStyleE2ESI_EENS1_15EpilogueDefaultEEEEEvvEEEEvNT_6ParamsE:
[----:B------:R-:W-:Y:S01]  /*0000*/  LDC R1, c[0x0][0x28] ;  /* 0x00000a00ff017b82 */ /* 0x000fe20000000800 */
[----:B------:R-:W0:Y:S01]  /*0010*/  S2R R2, SR_TID.X ;  /* 0x0000000000027919 */ /* 0x000e220000002100 */
[----:B------:R-:W-:Y:S01]  /*0020*/  ELECT P0, URZ, PT ;  /* 0x00000000003f782f */ /* 0x000fe20003800000 */
[----:B------:R-:W-:Y:S01]  /*0030*/  BSSY B0, `(.L_x_0) ;  /* 0x000000f000007945 */ /* 0x000fe20003800000 */
[--C-:B0-----:R-:W-:Y:S02]  /*0040*/  SHF.R.U32.HI R0, RZ, 0x5, R2.reuse ;  /* 0x00000005ff007819 */ /* 0x101fe40000011602 */
[----:B------:R-:W-:-:S03]  /*0050*/  SHF.R.U32.HI R4, RZ, 0x7, R2 ;  /* 0x00000007ff047819 */ /* 0x000fc60000011602 */
[----:B------:R-:W0:Y:S04]  /*0060*/  SHFL.IDX PT, R3, R0, RZ, 0x1f ;  /* 0x00001fff00037589 */ /* 0x000e2800000e0000 */
[----:B------:R1:W2:Y:S01]  /*0070*/  SHFL.IDX PT, R7, R4, RZ, 0x1f ;  /* 0x00001fff04077589 */ /* 0x0002a200000e0000 */
[----:B0-----:R-:W-:-:S13]  /*0080*/  ISETP.NE.OR P0, PT, R3, RZ, !P0 ;  /* 0x000000ff0300720c */ /* 0x001fda0004705670 */
[----:B-12---:R-:W-:Y:S05]  /*0090*/  @P0 BRA `(.L_x_1) ;  /* 0x0000000000200947 */ /* 0x006fea0003800000 */
[----:B------:R-:W-:Y:S02]  /*00a0*/  ULDC.64 UR4, c[0x0][0x198] ;  /* 0x0000660000047ab9 */ /* 0x000fe40000000a00 */
[----:B------:R-:W-:Y:S02]  /*00b0*/  UIADD3 UR6, UP0, UR4, 0xf0, URZ ;  /* 0x000000f004067890 */ /* 0x000fe4000ff1e03f */
[----:B------:R-:W-:Y:S02]  /*00c0*/  UIADD3 UR4, UP1, UR4, 0x1f0, URZ ;  /* 0x000001f004047890 */ /* 0x000fe4000ff3e03f */
[----:B------:R-:W-:Y:S02]  /*00d0*/  UIADD3.X UR7, URZ, UR5, URZ, UP0, !UPT ;  /* 0x000000053f077290 */ /* 0x000fe400087fe43f */
[----:B------:R-:W-:-:S07]  /*00e0*/  UIADD3.X UR5, URZ, UR5, URZ, UP1, !UPT ;  /* 0x000000053f057290 */ /* 0x000fce0008ffe43f */
[----:B------:R0:W-:Y:S02]  /*00f0*/  UTMACCTL.PF [UR6] ;  /* 0x00000000060079b9 */ /* 0x0001e40008040000 */
[----:B------:R0:W-:Y:S02]  /*0100*/  UTMACCTL.PF [UR4] ;  /* 0x00000000040079b9 */ /* 0x0001e40008040000 */
[----:B0-----:R-:W-:Y:S01]  /*0110*/  NOP ;  /* 0x0000000000007918 */ /* 0x001fe20000000000 */
.L_x_1:
[----:B------:R-:W-:Y:S05]  /*0120*/  BSYNC B0 ;  /* 0x0000000000007941 */ /* 0x000fea0003800000 */
.L_x_0:
[----:B------:R-:W0:Y:S02]  /*0130*/  SHFL.IDX PT, R4, R0, RZ, 0x1f ;  /* 0x00001fff00047589 */ /* 0x000e2400000e0000 */
[----:B0-----:R-:W-:-:S13]  /*0140*/  ISETP.NE.AND P0, PT, R4, RZ, PT ;  /* 0x000000ff0400720c */ /* 0x001fda0003f05270 */
[----:B------:R-:W-:Y:S05]  /*0150*/  @P0 BRA `(.L_x_2) ;  /* 0x0000000000500947 */ /* 0x000fea0003800000 */
[----:B------:R-:W0:Y:S01]  /*0160*/  S2UR UR8, SR_CgaCtaId ;  /* 0x00000000000879c3 */ /* 0x000e220000008800 */
[----:B------:R-:W-:Y:S01]  /*0170*/  UMOV UR4, 0x400 ;  /* 0x0000040000047882 */ /* 0x000fe20000000000 */
[----:B------:R-:W-:Y:S01]  /*0180*/  UMOV UR5, 0x1 ;  /* 0x0000000100057882 */ /* 0x000fe20000000000 */
[----:B------:R-:W-:Y:S01]  /*0190*/  UMOV UR6, 0x100 ;  /* 0x0000010000067882 */ /* 0x000fe20000000000 */
[----:B------:R-:W-:Y:S01]  /*01a0*/  ELECT P0, URZ, PT ;  /* 0x00000000003f782f */ /* 0x000fe20003800000 */
[----:B------:R-:W-:-:S04]  /*01b0*/  UIADD3 UR6, -UR6, 0x100000, URZ ;  /* 0x0010000006067890 */ /* 0x000fc8000fffe13f */
[----:B------:R-:W-:Y:S02]  /*01c0*/  USHF.L.U32 UR7, UR6, 0xb, URZ ;  /* 0x0000000b06077899 */ /* 0x000fe4000800063f */
[----:B------:R-:W-:Y:S02]  /*01d0*/  USHF.L.U32 UR6, UR6, 0x1, URZ ;  /* 0x0000000106067899 */ /* 0x000fe4000800063f */
[----:B0-----:R-:W-:Y:S02]  /*01e0*/  ULEA UR8, UR8, UR4, 0x18 ;  /* 0x0000000408087291 */ /* 0x001fe4000f8ec03f */
[----:B------:R-:W-:-:S04]  /*01f0*/  UIADD3 UR4, -UR5, 0x100000, URZ ;  /* 0x0010000005047890 */ /* 0x000fc8000fffe13f */
[----:B------:R-:W-:Y:S02]  /*0200*/  USHF.L.U32 UR5, UR4, 0xb, URZ ;  /* 0x0000000b04057899 */ /* 0x000fe4000800063f */
[----:B------:R-:W-:Y:S01]  /*0210*/  USHF.L.U32 UR4, UR4, 0x1, URZ ;  /* 0x0000000104047899 */ /* 0x000fe2000800063f */
[----:B------:R-:W0:Y:S11]  /*0220*/  FENCE.VIEW.ASYNC.S ;  /* 0x00000000000073c6 */ /* 0x000e360000000000 */
[----:B0-----:R0:W1:Y:S01]  /*0230*/  SYNCS.EXCH.64 URZ, [UR8], UR4 ;  /* 0x00000004083f75b2 */ /* 0x0010620008000100 */
[----:B------:R0:W2:Y:S01]  /*0240*/  SYNCS.EXCH.64 URZ, [UR8+0x18], UR6 ;  /* 0x00001806083f75b2 */ /* 0x0000a20008000100 */
[----:B------:R0:W3:Y:S01]  /*0250*/  SYNCS.EXCH.64 URZ, [UR8+0x8], UR4 ;  /* 0x00000804083f75b2 */ /* 0x0000e20008000100 */
[----:B------:R0:W4:Y:S01]  /*0260*/  SYNCS.EXCH.64 URZ, [UR8+0x20], UR6 ;  /* 0x00002006083f75b2 */ /* 0x0001220008000100 */
[----:B------:R0:W0:Y:S01]  /*0270*/  SYNCS.EXCH.64 URZ, [UR8+0x10], UR4 ;  /* 0x00001004083f75b2 */ /* 0x0000220008000100 */
[----:B------:R0:W0:Y:S01]  /*0280*/  SYNCS.EXCH.64 URZ, [UR8+0x28], UR6 ;  /* 0x00002806083f75b2 */ /* 0x0000220008000100 */
[----:B------:R-:W-:Y:S01]  /*0290*/  NOP ;  /* 0x0000000000007918 */ /* 0x000fe20000000000 */
.L_x_2:
[----:B------:R-:W5:Y:S01]  /*02a0*/  SHFL.IDX PT, R0, R0, RZ, 0x1f ;  /* 0x00001fff00007589 */ /* 0x000f6200000e0000 */
[----:B------:R-:W1:Y:S01]  /*02b0*/  LDC R4, c[0x0][0x65c] ;  /* 0x00019700ff047b82 */ /* 0x000e620000000800 */
[----:B------:R-:W-:Y:S02]  /*02c0*/  ELECT P0, URZ, PT ;  /* 0x00000000003f782f */ /* 0x000fe40003800000 */
[----:B------:R-:W-:Y:S01]  /*02d0*/  ISETP.NE.AND P2, PT, R7, RZ, PT ;  /* 0x000000ff0700720c */ /* 0x000fe20003f45270 */
[----:B------:R-:W2:Y:S01]  /*02e0*/  S2R R8, SR_CTAID.Y ;  /* 0x0000000000087919 */ /* 0x000ea20000002600 */
[----:B0-----:R-:W-:Y:S01]  /*02f0*/  UMOV UR4, 0x20 ;  /* 0x0000002000047882 */ /* 0x001fe20000000000 */
[----:B------:R-:W-:Y:S01]  /*0300*/  NOP ;  /* 0x0000000000007918 */ /* 0x000fe20000000000 */
[----:B------:R-:W-:Y:S01]  /*0310*/  NOP ;  /* 0x0000000000007918 */ /* 0x000fe20000000000 */
[----:B------:R-:W0:Y:S01]  /*0320*/  S2R R6, SR_CTAID.X ;  /* 0x0000000000067919 */ /* 0x000e220000002500 */
[----:B-----5:R-:W-:-:S02]  /*0330*/  ISETP.NE.OR P0, PT, R0, RZ, !P0 ;  /* 0x000000ff0000720c */ /* 0x020fc40004705670 */
[----:B-1----:R-:W-:Y:S02]  /*0340*/  ISETP.NE.AND P4, PT, R4, 0x1, PT ;  /* 0x000000010400780c */ /* 0x002fe40003f85270 */
[----:B------:R-:W-:-:S04]  /*0350*/  SHF.R.S32.HI R4, RZ, 0x1f, R3 ;  /* 0x0000001fff047819 */ /* 0x000fc80000011403 */
[----:B------:R-:W-:-:S04]  /*0360*/  LEA.HI R4, R4, R3, RZ, 0x2 ;  /* 0x0000000304047211 */ /* 0x000fc800078f10ff */
[----:B------:R-:W-:Y:S01]  /*0370*/  LOP3.LUT R4, R4, 0xfffffffc, RZ, 0xc0, !PT ;  /* 0xfffffffc04047812 */ /* 0x000fe200078ec0ff */
[----:B------:R-:W-:Y:S01]  /*0380*/  VOTEU.ALL UP0, P0 ;  /* 0x00000000003f7886 */ /* 0x000fe20000000000 */
[----:B------:R-:W-:Y:S01]  /*0390*/  VOTEU.ALL UP1, P0 ;  /* 0x00000000003f7886 */ /* 0x000fe20000020000 */
[----:B------:R-:W0:Y:S01]  /*03a0*/  @P4 LDC R9, c[0x0][0x10] ;  /* 0x00000400ff094b82 */ /* 0x000e220000000800 */
[----:B------:R-:W-:Y:S02]  /*03b0*/  @P4 IMAD.MOV.U32 R5, RZ, RZ, RZ ;  /* 0x000000ffff054224 */ /* 0x000fe400078e00ff */
[----:B------:R-:W-:Y:S01]  /*03c0*/  IMAD.IADD R3, R3, 0x1, -R4 ;  /* 0x0000000103037824 */ /* 0x000fe200078e0a04 */
[----:B------:R-:W-:Y:S01]  /*03d0*/  @!UP0 UMOV UR6, 0x400 ;  /* 0x0000040000068882 */ /* 0x000fe20000000000 */
[----:B------:R-:W-:-:S04]  /*03e0*/  @!UP0 UIADD3 UR4, -UR4, 0x100000, URZ ;  /* 0x0010000004048890 */ /* 0x000fc8000fffe13f */
[----:B------:R-:W-:Y:S02]  /*03f0*/  @!UP0 USHF.L.U32 UR5, UR4, 0xb, URZ ;  /* 0x0000000b04058899 */ /* 0x000fe4000800063f */
[----:B------:R-:W-:Y:S01]  /*0400*/  @!UP0 USHF.L.U32 UR4, UR4, 0x1, URZ ;  /* 0x0000000104048899 */ /* 0x000fe2000800063f */
[----:B--2---:R-:W-:Y:S01]  /*0410*/  @P4 IMAD.MOV.U32 R4, RZ, RZ, R8 ;  /* 0x000000ffff044224 */ /* 0x004fe200078e0008 */
[----:B------:R-:W1:Y:S01]  /*0420*/  @!UP0 S2UR UR7, SR_CgaCtaId ;  /* 0x00000000000789c3 */ /* 0x000e620000008800 */
[----:B------:R-:W-:-:S07]  /*0430*/  @P4 IMAD.MOV.U32 R13, RZ, RZ, RZ ;  /* 0x000000ffff0d4224 */ /* 0x000fce00078e00ff */
[----:B------:R-:W2:Y:S01]  /*0440*/  @!P4 LDC R11, c[0x0][0xc] ;  /* 0x00000300ff0bcb82 */ /* 0x000ea20000000800 */
[----:B0-----:R-:W-:-:S04]  /*0450*/  @P4 IMAD.WIDE.U32 R4, R6, R9, R4 ;  /* 0x0000000906044225 */ /* 0x001fc800078e0004 */
[----:B------:R-:W-:Y:S02]  /*0460*/  VIADD R9, R7, 0xffffffff ;  /* 0xffffffff07097836 */ /* 0x000fe40000000000 */
[----:B------:R-:W-:Y:S01]  /*0470*/  @P4 IMAD.MOV.U32 R0, RZ, RZ, R4 ;  /* 0x000000ffff004224 */ /* 0x000fe200078e0004 */
[----:B-1----:R-:W-:Y:S02]  /*0480*/  @!UP0 ULEA UR6, UR7, UR6, 0x18 ;  /* 0x0000000607068291 */ /* 0x002fe4000f8ec03f */
[----:B------:R-:W-:Y:S01]  /*0490*/  ISETP.GE.U32.AND P1, PT, R9, 0x2, PT ;  /* 0x000000020900780c */ /* 0x000fe20003f26070 */
[----:B------:R-:W-:Y:S01]  /*04a0*/  VOTEU.ALL UP0, P0 ;  /* 0x00000000003f7886 */ /* 0x000fe20000000000 */
[----:B------:R-:W-:Y:S01]  /*04b0*/  ISETP.NE.AND P0, PT, R3, 0x3, PT ;  /* 0x000000030300780c */ /* 0x000fe20003f05270 */
[----:B------:R-:W-:-:S03]  /*04c0*/  @P4 IMAD.IADD R5, R5, 0x1, R13 ;  /* 0x0000000105054824 */ /* 0x000fc600078e020d */
[----:B------:R-:W-:-:S04]  /*04d0*/  ISETP.EQ.OR P0, PT, R3, RZ, !P0 ;  /* 0x000000ff0300720c */ /* 0x000fc80004702670 */
[----:B------:R-:W-:Y:S01]  /*04e0*/  ISETP.EQ.AND P0, PT, R7, RZ, P0 ;  /* 0x000000ff0700720c */ /* 0x000fe20000702270 */
[----:B------:R-:W-:Y:S01]  /*04f0*/  IMAD.MOV.U32 R7, RZ, RZ, RZ ;  /* 0x000000ffff077224 */ /* 0x000fe200078e00ff */
[----:B------:R-:W0:Y:S02]  /*0500*/  FENCE.VIEW.ASYNC.S ;  /* 0x00000000000073c6 */ /* 0x000e240000000000 */
[----:B0-----:R0:W3:Y:S01]  /*0510*/  @!UP0 SYNCS.EXCH.64 URZ, [UR6+0x40], UR4 ;  /* 0x00004004063f85b2 */ /* 0x0010e20008000100 */
[----:B------:R-:W-:Y:S01]  /*0520*/  SEL R4, RZ, 0x1, !P0 ;  /* 0x00000001ff047807 */ /* 0x000fe20004000000 */
[----:B--2---:R-:W-:-:S03]  /*0530*/  @!P4 IMAD.WIDE.U32 R10, R11, R8, R6 ;  /* 0x000000080b0ac225 */ /* 0x004fc600078e0006 */
[----:B------:R-:W-:Y:S01]  /*0540*/  SEL R4, R4, 0x2, P1 ;  /* 0x0000000204047807 */ /* 0x000fe20000800000 */
[----:B------:R-:W-:Y:S02]  /*0550*/  @!P4 IMAD.MOV.U32 R0, RZ, RZ, R10 ;  /* 0x000000ffff00c224 */ /* 0x000fe400078e000a */
[----:B------:R-:W-:Y:S01]  /*0560*/  @!P4 IMAD.MOV.U32 R5, RZ, RZ, R11 ;  /* 0x000000ffff05c224 */ /* 0x000fe200078e000b */
[----:B------:R0:W3:Y:S01]  /*0570*/  @!UP1 SYNCS.EXCH.64 URZ, [UR6+0x48], UR4 ;  /* 0x00004804063f95b2 */ /* 0x0000e20008000100 */
[----:B------:R-:W-:Y:S01]  /*0580*/  NOP ;  /* 0x0000000000007918 */ /* 0x000fe20000000000 */
[----:B---34-:R-:W-:Y:S06]  /*0590*/  BAR.SYNC.DEFER_BLOCKING 0x0 ;  /* 0x0000000000007b1d */ /* 0x018fec0000010000 */
[----:B------:R-:W-:Y:S05]  /*05a0*/  @!P2 BRA `(.L_x_3) ;  /* 0x0000004c0080a947 */ /* 0x000fea0003800000 */
[----:B------:R-:W-:-:S13]  /*05b0*/  ISETP.GT.U32.AND P0, PT, R9, 0x1, PT ;  /* 0x000000010900780c */ /* 0x000fda0003f04070 */
[----:B0-----:R-:W-:Y:S05]  /*05c0*/  @P0 EXIT ;  /* 0x000000000000094d */ /* 0x001fea0003800000 */
[----:B------:R-:W-:Y:S01]  /*05d0*/  ULDC.64 UR4, c[0x0][0x650] ;  /* 0x0001940000047ab9 */ /* 0x000fe20000000a00 */
[----:B------:R-:W-:Y:S01]  /*05e0*/  PRMT R9, RZ, 0x7610, R9 ;  /* 0x00007610ff097816 */ /* 0x000fe20000000009 */
[----:B------:R-:W-:Y:S01]  /*05f0*/  IMAD.MOV.U32 R16, RZ, RZ, -0x1 ;  /* 0xffffffffff107424 */ /* 0x000fe200078e00ff */
[----:B------:R-:W-:Y:S01]  /*0600*/  ISETP.GE.U32.AND P0, PT, R0, UR4, PT ;  /* 0x0000000400007c0c */ /* 0x000fe2000bf06070 */
[----:B------:R-:W-:Y:S02]  /*0610*/  IMAD.MOV.U32 R12, RZ, RZ, -0x1 ;  /* 0xffffffffff0c7424 */ /* 0x000fe400078e00ff */
[----:B------:R-:W-:Y:S01]  /*0620*/  IMAD.MOV.U32 R69, RZ, RZ, -0x1 ;  /* 0xffffffffff457424 */ /* 0x000fe200078e00ff */
[----:B------:R-:W-:-:S13]  /*0630*/  ISETP.GE.U32.AND.EX P0, PT, R5, UR5, PT, P0 ;  /* 0x0000000505007c0c */ /* 0x000fda000bf06100 */
[----:B------:R-:W-:Y:S05]  /*0640*/  @P0 BRA `(.L_x_4) ;  /* 0x0000000400600947 */ /* 0x000fea0003800000 */
[----:B------:R-:W0:Y:S01]  /*0650*/  LDC.64 R16, c[0x0][0x628] ;  /* 0x00018a00ff107b82 */ /* 0x000e220000000a00 */
[----:B------:R-:W-:Y:S02]  /*0660*/  IMAD.MOV.U32 R10, RZ, RZ, R0 ;  /* 0x000000ffff0a7224 */ /* 0x000fe400078e0000 */
[----:B------:R-:W-:-:S05]  /*0670*/  IMAD.MOV.U32 R11, RZ, RZ, R5 ;  /* 0x000000ffff0b7224 */ /* 0x000fca00078e0005 */
[----:B------:R-:W1:Y:S08]  /*0680*/  LDC R18, c[0x0][0x630] ;  /* 0x00018c00ff127b82 */ /* 0x000e700000000800 */
[----:B------:R-:W2:Y:S01]  /*0690*/  LDC.64 R20, c[0x0][0x620] ;  /* 0x00018800ff147b82 */ /* 0x000ea20000000a00 */
[----:B0-----:R-:W-:-:S04]  /*06a0*/  ISETP.NE.U32.AND P0, PT, R16, RZ, PT ;  /* 0x000000ff1000720c */ /* 0x001fc80003f05070 */
[----:B------:R-:W-:-:S13]  /*06b0*/  ISETP.NE.AND.EX P0, PT, R17, RZ, PT, P0 ;  /* 0x000000ff1100720c */ /* 0x000fda0003f05300 */
[----:B-12---:R-:W-:Y:S05]  /*06c0*/  @!P0 BRA `(.L_x_5) ;  /* 0x0000000000288947 */ /* 0x006fea0003800000 */
[----:B------:R-:W0:Y:S02]  /*06d0*/  LDC R3, c[0x0][0x634] ;  /* 0x00018d00ff037b82 */ /* 0x000e240000000800 */
[----:B0-----:R-:W-:-:S05]  /*06e0*/  IADD3 R3, P0, R0, R3, RZ ;  /* 0x0000000300037210 */ /* 0x001fca0007f1e0ff */
[----:B------:R-:W-:-:S04]  /*06f0*/  IMAD.X R9, RZ, RZ, R5, P0 ;  /* 0x000000ffff097224 */ /* 0x000fc800000e0605 */
[----:B------:R-:W-:-:S04]  /*0700*/  IMAD.WIDE.U32 R10, R9, R16, RZ ;  /* 0x00000010090a7225 */ /* 0x000fc800078e00ff */
[----:B------:R-:W-:-:S04]  /*0710*/  IMAD.WIDE.U32 R12, P0, R3, R17, R10 ;  /* 0x00000011030c7225 */ /* 0x000fc8000780000a */
[----:B------:R-:W-:-:S04]  /*0720*/  IMAD.WIDE.U32 R10, R3, R16, RZ ;  /* 0x00000010030a7225 */ /* 0x000fc800078e00ff */
[----:B------:R-:W-:Y:S01]  /*0730*/  IMAD.X R15, RZ, RZ, RZ, P0 ;  /* 0x000000ffff0f7224 */ /* 0x000fe200000e06ff */
[----:B------:R-:W-:Y:S01]  /*0740*/  IADD3 RZ, P0, R11, R12, RZ ;  /* 0x0000000c0bff7210 */ /* 0x000fe20007f1e0ff */
[----:B------:R-:W-:-:S04]  /*0750*/  IMAD.MOV.U32 R14, RZ, RZ, R13 ;  /* 0x000000ffff0e7224 */ /* 0x000fc800078e000d */
[----:B------:R-:W-:-:S08]  /*0760*/  IMAD.WIDE.U32.X R10, R9, R17, R14, P0 ;  /* 0x00000011090a7225 */ /* 0x000fd000000e040e */
.L_x_5:
[-CC-:B------:R-:W-:Y:S01]  /*0770*/  SHF.R.U64 R69, R10, R18.reuse, R11.reuse ;  /* 0x000000120a457219 */ /* 0x180fe2000000120b */
[----:B------:R-:W0:Y:S01]  /*0780*/  LDC.64 R22, c[0x0][0x640] ;  /* 0x00019000ff167b82 */ /* 0x000e220000000a00 */
[----:B------:R-:W-:Y:S01]  /*0790*/  SHF.R.U32.HI R7, RZ, R18, R11 ;  /* 0x00000012ff077219 */ /* 0x000fe2000001160b */
[----:B------:R-:W-:Y:S01]  /*07a0*/  ULDC UR4, c[0x0][0x150] ;  /* 0x0000540000047ab9 */ /* 0x000fe20000000800 */
[----:B------:R-:W-:Y:S01]  /*07b0*/  IADD3 R9, P0, RZ, -R69, RZ ;  /* 0x80000045ff097210 */ /* 0x000fe20007f1e0ff */
[----:B------:R-:W-:Y:S01]  /*07c0*/  IMAD.MOV.U32 R10, RZ, RZ, R0 ;  /* 0x000000ffff0a7224 */ /* 0x000fe200078e0000 */
[----:B------:R-:W-:Y:S01]  /*07d0*/  I2FP.F32.U32 R3, R6 ;  /* 0x0000000600037245 */ /* 0x000fe20000201000 */
[----:B------:R-:W-:Y:S02]  /*07e0*/  IMAD.MOV.U32 R11, RZ, RZ, R5 ;  /* 0x000000ffff0b7224 */ /* 0x000fe400078e0005 */
[----:B------:R-:W1:Y:S01]  /*07f0*/  LDC R14, c[0x0][0x618] ;  /* 0x00018600ff0e7b82 */ /* 0x000e620000000800 */
[----:B------:R-:W-:-:S02]  /*0800*/  IMAD.X R13, RZ, RZ, ~R7, P0 ;  /* 0x000000ffff0d7224 */ /* 0x000fc400000e0e07 */
[----:B------:R-:W-:Y:S01]  /*0810*/  FMUL R3, R3, UR4 ;  /* 0x0000000403037c20 */ /* 0x000fe20008400000 */
[----:B------:R-:W-:Y:S01]  /*0820*/  IMAD.WIDE.U32 R10, R9, R20, R10 ;  /* 0x00000014090a7225 */ /* 0x000fe200078e000a */
[----:B------:R-:W-:-:S03]  /*0830*/  ULDC UR4, c[0x0][0x154] ;  /* 0x0000550000047ab9 */ /* 0x000fc60000000800 */
[----:B------:R-:W-:Y:S01]  /*0840*/  IMAD R12, R13, R20, RZ ;  /* 0x000000140d0c7224 */ /* 0x000fe200078e02ff */
[----:B------:R-:W2:Y:S01]  /*0850*/  LDC R7, c[0x0][0x144] ;  /* 0x00005100ff077b82 */ /* 0x000ea20000000800 */
[----:B------:R-:W3:Y:S01]  /*0860*/  F2I.U32.TRUNC.NTZ R3, R3 ;  /* 0x0000000300037305 */ /* 0x000ee2000020f000 */
[----:B------:R-:W-:Y:S02]  /*0870*/  IMAD.MOV.U32 R13, RZ, RZ, -0x1 ;  /* 0xffffffffff0d7424 */ /* 0x000fe400078e00ff */
[----:B------:R-:W-:-:S04]  /*0880*/  IMAD R9, R9, R21, R12 ;  /* 0x0000001509097224 */ /* 0x000fc800078e020c */
[----:B------:R-:W4:Y:S01]  /*0890*/  LDC R18, c[0x0][0x608] ;  /* 0x00018200ff127b82 */ /* 0x000f220000000800 */
[----:B------:R-:W-:Y:S01]  /*08a0*/  IMAD.IADD R11, R11, 0x1, R9 ;  /* 0x000000010b0b7824 */ /* 0x000fe200078e0209 */
[----:B0-----:R-:W-:Y:S02]  /*08b0*/  ISETP.NE.U32.AND P0, PT, R22, RZ, PT ;  /* 0x000000ff1600720c */ /* 0x001fe40003f05070 */
[----:B------:R-:W-:Y:S02]  /*08c0*/  I2FP.F32.U32 R9, R8 ;  /* 0x0000000800097245 */ /* 0x000fe40000201000 */
[----:B------:R-:W-:Y:S02]  /*08d0*/  ISETP.NE.AND.EX P0, PT, R23, RZ, PT, P0 ;  /* 0x000000ff1700720c */ /* 0x000fe40003f05300 */
[----:B------:R-:W0:Y:S01]  /*08e0*/  LDC R12, c[0x0][0x658] ;  /* 0x00019600ff0c7b82 */ /* 0x000e220000000800 */
[-C--:B-1----:R-:W-:Y:S01]  /*08f0*/  SHF.R.U64 R16, R10, R14.reuse, R11 ;  /* 0x0000000e0a107219 */ /* 0x082fe2000000120b */
[----:B---3--:R-:W-:Y:S01]  /*0900*/  IMAD.MOV R10, RZ, RZ, -R3 ;  /* 0x000000ffff0a7224 */ /* 0x008fe200078e0a03 */
[----:B------:R-:W-:-:S05]  /*0910*/  SHF.R.U32.HI R11, RZ, R14, R11 ;  /* 0x0000000eff0b7219 */ /* 0x000fca000001160b */
[----:B------:R-:W1:Y:S01]  /*0920*/  LDC R17, c[0x0][0x148] ;  /* 0x00005200ff117b82 */ /* 0x000e620000000800 */
[----:B--2---:R-:W-:Y:S02]  /*0930*/  IMAD R3, R7, R10, R6 ;  /* 0x0000000a07037224 */ /* 0x004fe400078e0206 */
[----:B------:R-:W-:-:S04]  /*0940*/  FMUL R7, R9, UR4 ;  /* 0x0000000409077c20 */ /* 0x000fc80008400000 */
[----:B------:R2:W3:Y:S01]  /*0950*/  F2I.U32.TRUNC.NTZ R15, R7 ;  /* 0x00000007000f7305 */ /* 0x0004e2000020f000 */
[----:B------:R-:W1:Y:S01]  /*0960*/  LDC R21, c[0x0][0x600] ;  /* 0x00018000ff157b82 */ /* 0x000e620000000800 */
[-CC-:B----4-:R-:W-:Y:S02]  /*0970*/  SHF.R.U64 R27, R16, R18.reuse, R11.reuse ;  /* 0x00000012101b7219 */ /* 0x190fe4000000120b */
[----:B------:R-:W-:Y:S01]  /*0980*/  SHF.R.U32.HI R9, RZ, R18, R11 ;  /* 0x00000012ff097219 */ /* 0x000fe2000001160b */
[----:B------:R-:W-:-:S04]  /*0990*/  IMAD.MOV.U32 R11, RZ, RZ, 0x1 ;  /* 0x00000001ff0b7424 */ /* 0x000fc800078e00ff */
[----:B------:R-:W4:Y:S01]  /*09a0*/  LDC R20, c[0x0][0x648] ;  /* 0x00019200ff147b82 */ /* 0x000f220000000800 */
[-C--:B0-----:R-:W-:Y:S02]  /*09b0*/  SHF.L.U32 R6, R13, R12.reuse, RZ ;  /* 0x0000000c0d067219 */ /* 0x081fe400000006ff */
[-CC-:B------:R-:W-:Y:S02]  /*09c0*/  SHF.R.U64 R18, R27, R12.reuse, R9.reuse ;  /* 0x0000000c1b127219 */ /* 0x180fe40000001209 */
[----:B------:R-:W-:Y:S02]  /*09d0*/  SHF.R.U32.HI R19, RZ, R12, R9 ;  /* 0x0000000cff137219 */ /* 0x000fe40000011609 */
[----:B------:R-:W-:Y:S01]  /*09e0*/  LOP3.LUT R14, RZ, R6, RZ, 0x33, !PT ;  /* 0x00000006ff0e7212 */ /* 0x000fe200078e33ff */
[----:B------:R-:W0:Y:S01]  /*09f0*/  LDC R25, c[0x0][0x638] ;  /* 0x00018e00ff197b82 */ /* 0x000e220000000800 */
[----:B------:R-:W-:Y:S01]  /*0a00*/  SHF.L.U32 R9, R11, R12, RZ ;  /* 0x0000000c0b097219 */ /* 0x000fe200000006ff */
[----:B------:R-:W-:-:S02]  /*0a10*/  IMAD.MOV.U32 R6, RZ, RZ, R18 ;  /* 0x000000ffff067224 */ /* 0x000fc400078e0012 */
[----:B--2---:R-:W-:-:S04]  /*0a20*/  IMAD.MOV.U32 R7, RZ, RZ, R19 ;  /* 0x000000ffff077224 */ /* 0x004fc800078e0013 */
[----:B------:R-:W2:Y:S01]  /*0a30*/  LDC R24, c[0x0][0x610] ;  /* 0x00018400ff187b82 */ /* 0x000ea20000000800 */
[----:B---3--:R-:W-:Y:S05]  /*0a40*/  @!P0 BRA `(.L_x_6) ;  /* 0x0000000000288947 */ /* 0x008fea0003800000 */
[----:B------:R-:W3:Y:S02]  /*0a50*/  LDC R13, c[0x0][0x64c] ;  /* 0x00019300ff0d7b82 */ /* 0x000ee40000000800 */
[----:B---3--:R-:W-:-:S05]  /*0a60*/  IADD3 R13, P0, R18, R13, RZ ;  /* 0x0000000d120d7210 */ /* 0x008fca0007f1e0ff */
        /* <DEDUP_REMOVED lines=8> */
.L_x_6:
[----:B----4-:R-:W-:Y:S01]  /*0af0*/  SHF.R.U64 R6, R6, R20, R7 ;  /* 0x0000001406067219 */ /* 0x010fe20000001207 */
[----:B-1----:R-:W-:Y:S01]  /*0b00*/  VIADD R7, R21, 0xffffffff ;  /* 0xffffffff15077836 */ /* 0x002fe20000000000 */
[----:B------:R-:W-:Y:S01]  /*0b10*/  LOP3.LUT R14, R27, R14, RZ, 0xc0, !PT ;  /* 0x0000000e1b0e7212 */ /* 0x000fe200078ec0ff */
[----:B------:R-:W-:Y:S02]  /*0b20*/  IMAD.MOV R15, RZ, RZ, -R15 ;  /* 0x000000ffff0f7224 */ /* 0x000fe400078e0a0f */
[----:B------:R-:W-:Y:S01]  /*0b30*/  IMAD.MOV R10, RZ, RZ, -R6 ;  /* 0x000000ffff0a7224 */ /* 0x000fe200078e0a06 */
[----:B------:R-:W-:Y:S01]  /*0b40*/  LOP3.LUT R7, R16, R7, RZ, 0xc0, !PT ;  /* 0x0000000710077212 */ /* 0x000fe200078ec0ff */
[----:B------:R-:W-:Y:S02]  /*0b50*/  IMAD R14, R9, R6, R14 ;  /* 0x00000006090e7224 */ /* 0x000fe400078e020e */
[----:B------:R-:W-:Y:S02]  /*0b60*/  @P4 IMAD R3, R17, R15, R8 ;  /* 0x0000000f11034224 */ /* 0x000fe400078e0208 */
[----:B0-----:R-:W-:-:S02]  /*0b70*/  IMAD R6, R10, R25, R18 ;  /* 0x000000190a067224 */ /* 0x001fc400078e0212 */
[----:B--2---:R-:W-:Y:S02]  /*0b80*/  IMAD R3, R14, R24, R3 ;  /* 0x000000180e037224 */ /* 0x004fe400078e0203 */
[----:B------:R-:W-:Y:S02]  /*0b90*/  IMAD R6, R6, R21, R7 ;  /* 0x0000001506067224 */ /* 0x000fe400078e0207 */
[----:B------:R-:W-:-:S03]  /*0ba0*/  IMAD.MOV.U32 R9, RZ, RZ, 0x1 ;  /* 0x00000001ff097424 */ /* 0x000fc600078e00ff */
[----:B------:R-:W-:Y:S02]  /*0bb0*/  SEL R12, R6, R3, !P4 ;  /* 0x00000003060c7207 */ /* 0x000fe40006000000 */
[----:B------:R-:W-:-:S07]  /*0bc0*/  SEL R16, R3, R6, !P4 ;  /* 0x0000000603107207 */ /* 0x000fce0006000000 */
.L_x_4:
[----:B------:R-:W-:-:S08]  /*0bd0*/  NOP ;  /* 0x0000000000007918 */ /* 0x000fd00000000000 */
[----:B------:R-:W0:Y:S02]  /*0be0*/  USETMAXREG.TRY_ALLOC.CTAPOOL UP0, 0xe8 ;  /* 0x000000e8000079c8 */ /* 0x000e240008000600 */
[----:B0-----:R-:W-:-:S13]  /*0bf0*/  PLOP3.LUT P0, PT, PT, PT, UP0, 0x80, 0x0 ;  /* 0x000000000000781c */ /* 0x001fda0003f0f008 */
[----:B------:R-:W-:Y:S05]  /*0c00*/  @!P0 BRA `(.L_x_4) ;  /* 0xfffffffc00f08947 */ /* 0x000fea000383ffff */
[----:B------:R-:W-:Y:S01]  /*0c10*/  ULDC.64 UR4, c[0x0][0x598] ;  /* 0x0001660000047ab9 */ /* 0x000fe20000000a00 */
[----:B------:R-:W-:Y:S01]  /*0c20*/  ULDC.64 UR16, c[0x0][0x208] ;  /* 0x0000820000107ab9 */ /* 0x000fe20000000a00 */
[----:B------:R-:W-:-:S04]  /*0c30*/  ISETP.NE.U32.AND P0, PT, RZ, UR4, PT ;  /* 0x00000004ff007c0c */ /* 0x000fc8000bf05070 */
[----:B------:R-:W-:-:S13]  /*0c40*/  ISETP.NE.AND.EX P0, PT, RZ, UR5, PT, P0 ;  /* 0x00000005ff007c0c */ /* 0x000fda000bf05300 */
[----:B------:R-:W-:Y:S05]  /*0c50*/  @!P0 BRA `(.L_x_7) ;  /* 0x00000000001c8947 */ /* 0x000fea0003800000 */
[----:B------:R-:W0:Y:S02]  /*0c60*/  LDC.64 R6, c[0x0][0x598] ;  /* 0x00016600ff067b82 */ /* 0x000e240000000a00 */
[----:B0-----:R-:W2:Y:S02]  /*0c70*/  LDG.E.64 R6, desc[UR16][R6.64] ;  /* 0x0000001006067981 */ /* 0x001ea4000c1e1b00 */
[----:B--2---:R-:W-:-:S04]  /*0c80*/  ISETP.NE.U32.AND P0, PT, R6, RZ, PT ;  /* 0x000000ff0600720c */ /* 0x004fc80003f05070 */
[----:B------:R-:W-:-:S13]  /*0c90*/  ISETP.NE.AND.EX P0, PT, R7, RZ, PT, P0 ;  /* 0x000000ff0700720c */ /* 0x000fda0003f05300 */
[----:B------:R-:W-:Y:S05]  /*0ca0*/  @!P0 BRA `(.L_x_7) ;  /* 0x0000000000088947 */ /* 0x000fea0003800000 */
[----:B------:R0:W5:Y:S01]  /*0cb0*/  LD.E R3, desc[UR16][R6.64] ;  /* 0x0000001006037980 */ /* 0x000162000c101900 */
[----:B------:R-:W-:Y:S05]  /*0cc0*/  BRA `(.L_x_8) ;  /* 0x0000000000207947 */ /* 0x000fea0003800000 */
.L_x_7:
[----:B------:R-:W-:Y:S02]  /*0cd0*/  ULDC.64 UR4, c[0x0][0x588] ;  /* 0x0001620000047ab9 */ /* 0x000fe40000000a00 */
[----:B------:R-:W-:-:S04]  /*0ce0*/  ISETP.NE.U32.AND P0, PT, RZ, UR4, PT ;  /* 0x00000004ff007c0c */ /* 0x000fc8000bf05070 */
[----:B------:R-:W-:-:S13]  /*0cf0*/  ISETP.NE.AND.EX P0, PT, RZ, UR5, PT, P0 ;  /* 0x00000005ff007c0c */ /* 0x000fda000bf05300 */
[----:B------:R-:W-:Y:S05]  /*0d00*/  @!P0 BRA `(.L_x_9) ;  /* 0x00000000000c8947 */ /* 0x000fea0003800000 */
[----:B------:R-:W0:Y:S02]  /*0d10*/  LDC.64 R6, c[0x0][0x588] ;  /* 0x00016200ff067b82 */ /* 0x000e240000000a00 */
[----:B0-----:R1:W5:Y:S01]  /*0d20*/  LDG.E R3, desc[UR16][R6.64] ;  /* 0x0000001006037981 */ /* 0x001362000c1e1900 */
[----:B------:R-:W-:Y:S05]  /*0d30*/  BRA `(.L_x_8) ;  /* 0x0000000000047947 */ /* 0x000fea0003800000 */
.L_x_9:
[----:B------:R-:W2:Y:S02]  /*0d40*/  LDC R3, c[0x0][0x580] ;  /* 0x00016000ff037b82 */ /* 0x000ea40000000800 */
.L_x_8:
[----:B------:R-:W-:Y:S02]  /*0d50*/  ULDC.64 UR4, c[0x0][0x5a0] ;  /* 0x0001680000047ab9 */ /* 0x000fe40000000a00 */
[----:B------:R-:W-:-:S04]  /*0d60*/  ISETP.NE.U32.AND P0, PT, RZ, UR4, PT ;  /* 0x00000004ff007c0c */ /* 0x000fc8000bf05070 */
[----:B------:R-:W-:-:S13]  /*0d70*/  ISETP.NE.AND.EX P0, PT, RZ, UR5, PT, P0 ;  /* 0x00000005ff007c0c */ /* 0x000fda000bf05300 */
[----:B------:R-:W-:Y:S05]  /*0d80*/  @!P0 BRA `(.L_x_10) ;  /* 0x00000000001c8947 */ /* 0x000fea0003800000 */
[----:B01----:R-:W0:Y:S02]  /*0d90*/  LDC.64 R6, c[0x0][0x5a0] ;  /* 0x00016800ff067b82 */ /* 0x003e240000000a00 */
[----:B0-----:R-:W3:Y:S02]  /*0da0*/  LDG.E.64 R6, desc[UR16][R6.64] ;  /* 0x0000001006067981 */ /* 0x001ee4000c1e1b00 */
[----:B---3--:R-:W-:-:S04]  /*0db0*/  ISETP.NE.U32.AND P0, PT, R6, RZ, PT ;  /* 0x000000ff0600720c */ /* 0x008fc80003f05070 */
[----:B------:R-:W-:-:S13]  /*0dc0*/  ISETP.NE.AND.EX P0, PT, R7, RZ, PT, P0 ;  /* 0x000000ff0700720c */ /* 0x000fda0003f05300 */
[----:B------:R-:W-:Y:S05]  /*0dd0*/  @!P0 BRA `(.L_x_10) ;  /* 0x0000000000088947 */ /* 0x000fea0003800000 */
[----:B------:R0:W5:Y:S01]  /*0de0*/  LD.E R10, desc[UR16][R6.64] ;  /* 0x00000010060a7980 */ /* 0x000162000c101900 */
[----:B------:R-:W-:Y:S05]  /*0df0*/  BRA `(.L_x_11) ;  /* 0x0000000000207947 */ /* 0x000fea0003800000 */
.L_x_10:
[----:B------:R-:W-:Y:S02]  /*0e00*/  ULDC.64 UR4, c[0x0][0x590] ;  /* 0x0001640000047ab9 */ /* 0x000fe40000000a00 */
[----:B------:R-:W-:-:S04]  /*0e10*/  ISETP.NE.U32.AND P0, PT, RZ, UR4, PT ;  /* 0x00000004ff007c0c */ /* 0x000fc8000bf05070 */
[----:B------:R-:W-:-:S13]  /*0e20*/  ISETP.NE.AND.EX P0, PT, RZ, UR5, PT, P0 ;  /* 0x00000005ff007c0c */ /* 0x000fda000bf05300 */
[----:B------:R-:W-:Y:S05]  /*0e30*/  @!P0 BRA `(.L_x_12) ;  /* 0x00000000000c8947 */ /* 0x000fea0003800000 */
[----:B------:R-:W3:Y:S02]  /*0e40*/  LDC.64 R10, c[0x0][0x590] ;  /* 0x00016400ff0a7b82 */ /* 0x000ee40000000a00 */
[----:B---3--:R3:W5:Y:S01]  /*0e50*/  LDG.E R10, desc[UR16][R10.64] ;  /* 0x000000100a0a7981 */ /* 0x008762000c1e1900 */
[----:B------:R-:W-:Y:S05]  /*0e60*/  BRA `(.L_x_11) ;  /* 0x0000000000047947 */ /* 0x000fea0003800000 */
.L_x_12:
[----:B------:R-:W4:Y:S02]  /*0e70*/  LDC R10, c[0x0][0x584] ;  /* 0x00016100ff0a7b82 */ /* 0x000f240000000800 */
.L_x_11:
[----:B------:R-:W-:-:S13]  /*0e80*/  LOP3.LUT P0, RZ, R9, 0xff, RZ, 0xc0, !PT ;  /* 0x000000ff09ff7812 */ /* 0x000fda000780c0ff */
[----:B------:R-:W-:Y:S05]  /*0e90*/  @!P0 EXIT ;  /* 0x000000000000894d */ /* 0x000fea0003800000 */
[----:B------:R-:W-:Y:S01]  /*0ea0*/  ULDC UR4, c[0x0][0x28c] ;  /* 0x0000a30000047ab9 */ /* 0x000fe20000000800 */
[----:B------:R-:W-:Y:S01]  /*0eb0*/  LOP3.LUT R80, R4, 0x1, RZ, 0xfc, !PT ;  /* 0x0000000104507812 */ /* 0x000fe200078efcff */
[----:B------:R-:W-:-:S04]  /*0ec0*/  UIADD3 UR4, UR4, 0x7f, URZ ;  /* 0x0000007f04047890 */ /* 0x000fc8000fffe03f */
[----:B------:R-:W-:-:S04]  /*0ed0*/  USHF.R.S32.HI UR5, URZ, 0x1f, UR4 ;  /* 0x0000001f3f057899 */ /* 0x000fc80008011404 */
[----:B------:R-:W-:-:S03]  /*0ee0*/  ULEA.HI UR5, UR5, UR4, URZ, 0x7 ;  /* 0x0000000405057291 */ /* 0x000fc6000f8f383f */
[----:B------:R-:W-:Y:S01]  /*0ef0*/  UMOV UR4, URZ ;  /* 0x0000003f00047c82 */ /* 0x000fe20008000000 */
[----:B------:R-:W-:-:S03]  /*0f00*/  USHF.R.S32.HI UR9, URZ, 0x7, UR5 ;  /* 0x000000073f097899 */ /* 0x000fc60008011405 */
[----:B------:R-:W-:-:S09]  /*0f10*/  UMOV UR5, URZ ;  /* 0x0000003f00057c82 */ /* 0x000fd20008000000 */
.L_x_101:
[----:B01----:R-:W-:Y:S01]  /*0f20*/  LOP3.LUT R6, R2, 0x80, RZ, 0xc0, !PT ;  /* 0x0000008002067812 */ /* 0x003fe200078ec0ff */
[----:B------:R-:W0:Y:S01]  /*0f30*/  S2UR UR13, SR_CgaCtaId ;  /* 0x00000000000d79c3 */ /* 0x000e220000008800 */
[----:B------:R-:W-:Y:S01]  /*0f40*/  UMOV UR12, 0x400 ;  /* 0x00000400000c7882 */ /* 0x000fe20000000000 */
[----:B------:R-:W-:Y:S01]  /*0f50*/  UMOV UR6, URZ ;  /* 0x0000003f00067c82 */ /* 0x000fe20008000000 */
[----:B------:R-:W-:Y:S01]  /*0f60*/  SHF.R.U32.HI R6, RZ, 0x7, R6 ;  /* 0x00000007ff067819 */ /* 0x000fe20000011606 */
[----:B------:R-:W-:Y:S01]  /*0f70*/  UMOV UR7, URZ ;  /* 0x0000003f00077c82 */ /* 0x000fe20008000000 */
[----:B------:R-:W-:Y:S01]  /*0f80*/  UMOV UR18, UR5 ;  /* 0x0000000500127c82 */ /* 0x000fe20008000000 */
[----:B------:R-:W-:Y:S01]  /*0f90*/  CS2R R14, SRZ ;  /* 0x00000000000e7805 */ /* 0x000fe2000001ff00 */
[----:B---3--:R-:W-:Y:S01]  /*0fa0*/  IMAD.MOV.U32 R11, RZ, RZ, RZ ;  /* 0x000000ffff0b7224 */ /* 0x008fe200078e00ff */
[----:B------:R-:W1:Y:S01]  /*0fb0*/  LDC R7, c[0x0][0x28c] ;  /* 0x0000a300ff077b82 */ /* 0x000e620000000800 */
[----:B------:R-:W3:Y:S01]  /*0fc0*/  SHFL.IDX PT, R6, R6, RZ, 0x1f ;  /* 0x00001fff06067589 */ /* 0x000ee200000e0000 */
[----:B------:R-:W-:-:S02]  /*0fd0*/  CS2R R18, SRZ ;  /* 0x0000000000127805 */ /* 0x000fc4000001ff00 */
[----:B------:R-:W-:Y:S02]  /*0fe0*/  CS2R R20, SRZ ;  /* 0x0000000000147805 */ /* 0x000fe4000001ff00 */
[----:B------:R-:W-:Y:S02]  /*0ff0*/  CS2R R22, SRZ ;  /* 0x0000000000167805 */ /* 0x000fe4000001ff00 */
[----:B------:R-:W-:Y:S02]  /*1000*/  CS2R R56, SRZ ;  /* 0x0000000000387805 */ /* 0x000fe4000001ff00 */
[----:B------:R-:W-:Y:S02]  /*1010*/  CS2R R58, SRZ ;  /* 0x00000000003a7805 */ /* 0x000fe4000001ff00 */
[----:B------:R-:W-:Y:S02]  /*1020*/  CS2R R60, SRZ ;  /* 0x00000000003c7805 */ /* 0x000fe4000001ff00 */
[----:B------:R-:W-:-:S02]  /*1030*/  CS2R R62, SRZ ;  /* 0x00000000003e7805 */ /* 0x000fc4000001ff00 */
[----:B------:R-:W-:Y:S02]  /*1040*/  CS2R R64, SRZ ;  /* 0x0000000000407805 */ /* 0x000fe4000001ff00 */
[----:B------:R-:W-:Y:S01]  /*1050*/  CS2R R66, SRZ ;  /* 0x0000000000427805 */ /* 0x000fe2000001ff00 */
[----:B------:R-:W-:Y:S01]  /*1060*/  IMAD.MOV.U32 R68, RZ, RZ, RZ ;  /* 0x000000ffff447224 */ /* 0x000fe200078e00ff */
[----:B------:R-:W-:Y:S02]  /*1070*/  CS2R R70, SRZ ;  /* 0x0000000000467805 */ /* 0x000fe4000001ff00 */
[----:B------:R-:W-:Y:S02]  /*1080*/  CS2R R72, SRZ ;  /* 0x0000000000487805 */ /* 0x000fe4000001ff00 */
[----:B------:R-:W-:Y:S02]  /*1090*/  CS2R R74, SRZ ;  /* 0x00000000004a7805 */ /* 0x000fe4000001ff00 */
[----:B------:R-:W-:-:S02]  /*10a0*/  CS2R R76, SRZ ;  /* 0x00000000004c7805 */ /* 0x000fc4000001ff00 */
[----:B------:R-:W-:Y:S01]  /*10b0*/  CS2R R78, SRZ ;  /* 0x00000000004e7805 */ /* 0x000fe2000001ff00 */
[----:B------:R-:W-:Y:S01]  /*10c0*/  IMAD.U32 R9, RZ, RZ, UR4 ;  /* 0x00000004ff097e24 */ /* 0x000fe2000f8e00ff */
[----:B------:R-:W-:Y:S02]  /*10d0*/  CS2R R24, SRZ ;  /* 0x0000000000187805 */ /* 0x000fe4000001ff00 */
[----:B------:R-:W-:Y:S02]  /*10e0*/  CS2R R26, SRZ ;  /* 0x00000000001a7805 */ /* 0x000fe4000001ff00 */
[----:B------:R-:W-:Y:S02]  /*10f0*/  CS2R R28, SRZ ;  /* 0x00000000001c7805 */ /* 0x000fe4000001ff00 */
[----:B------:R-:W-:Y:S02]  /*1100*/  CS2R R30, SRZ ;  /* 0x00000000001e7805 */ /* 0x000fe4000001ff00 */
[----:B------:R-:W-:-:S02]  /*1110*/  CS2R R32, SRZ ;  /* 0x0000000000207805 */ /* 0x000fc4000001ff00 */
[----:B------:R-:W-:Y:S02]  /*1120*/  CS2R R34, SRZ ;  /* 0x0000000000227805 */ /* 0x000fe4000001ff00 */
[----:B-1----:R-:W-:Y:S02]  /*1130*/  ISETP.GE.AND P0, PT, R7, 0x1, PT ;  /* 0x000000010700780c */ /* 0x002fe40003f06270 */
[----:B------:R-:W-:Y:S02]  /*1140*/  CS2R R36, SRZ ;  /* 0x0000000000247805 */ /* 0x000fe4000001ff00 */
[----:B---3--:R-:W-:Y:S02]  /*1150*/  R2UR UR8, R6 ;  /* 0x00000000060872ca */ /* 0x008fe400000e0000 */
[----:B------:R-:W-:Y:S02]  /*1160*/  CS2R R38, SRZ ;  /* 0x0000000000267805 */ /* 0x000fe4000001ff00 */
[----:B------:R-:W-:-:S02]  /*1170*/  CS2R R40, SRZ ;  /* 0x0000000000287805 */ /* 0x000fc4000001ff00 */
[----:B------:R-:W-:Y:S02]  /*1180*/  CS2R R42, SRZ ;  /* 0x00000000002a7805 */ /* 0x000fe4000001ff00 */
[----:B------:R-:W-:Y:S02]  /*1190*/  CS2R R44, SRZ ;  /* 0x00000000002c7805 */ /* 0x000fe4000001ff00 */
[----:B------:R-:W-:Y:S02]  /*11a0*/  CS2R R46, SRZ ;  /* 0x00000000002e7805 */ /* 0x000fe4000001ff00 */
[----:B------:R-:W-:Y:S02]  /*11b0*/  CS2R R48, SRZ ;  /* 0x0000000000307805 */ /* 0x000fe4000001ff00 */
[----:B------:R-:W-:Y:S02]  /*11c0*/  CS2R R50, SRZ ;  /* 0x0000000000327805 */ /* 0x000fe4000001ff00 */
[----:B------:R-:W-:-:S02]  /*11d0*/  CS2R R52, SRZ ;  /* 0x0000000000347805 */ /* 0x000fc4000001ff00 */
[----:B------:R-:W-:Y:S01]  /*11e0*/  CS2R R54, SRZ ;  /* 0x0000000000367805 */ /* 0x000fe2000001ff00 */
[----:B------:R-:W-:-:S04]  /*11f0*/  ULEA.HI UR10, UR8, UR8, URZ, 0x1 ;  /* 0x00000008080a7291 */ /* 0x000fc8000f8f083f */
[----:B------:R-:W-:Y:S02]  /*1200*/  ULOP3.LUT UR11, UR10, 0x7fffe, URZ, 0xc0, !UPT ;  /* 0x0007fffe0a0b7892 */ /* 0x000fe4000f8ec03f */
[----:B0-----:R-:W-:Y:S02]  /*1210*/  ULEA UR10, UR13, UR12, 0x18 ;  /* 0x0000000c0d0a7291 */ /* 0x001fe4000f8ec03f */
[----:B------:R-:W-:-:S03]  /*1220*/  UIADD3 UR11, UR8, -UR11, URZ ;  /* 0x8000000b080b7290 */ /* 0x000fc6000fffe03f */
[----:B------:R-:W-:Y:S01]  /*1230*/  UMOV UR8, URZ ;  /* 0x0000003f00087c82 */ /* 0x000fe20008000000 */
[----:B------:R-:W-:-:S04]  /*1240*/  ULEA UR11, UR11, UR10, 0xd ;  /* 0x0000000a0b0b7291 */ /* 0x000fc8000f8e683f */
[----:B------:R-:W-:-:S04]  /*1250*/  UIADD3 UR11, UR11, 0x100, URZ ;  /* 0x000001000b0b7890 */ /* 0x000fc8000fffe03f */
[----:B------:R-:W-:-:S04]  /*1260*/  USHF.R.U32.HI UR11, URZ, 0x4, UR11 ;  /* 0x000000043f0b7899 */ /* 0x000fc8000801160b */
[----:B------:R-:W-:Y:S01]  /*1270*/  ULOP3.LUT UR11, UR11, 0x3fff, URZ, 0xc0, !UPT ;  /* 0x00003fff0b0b7892 */ /* 0x000fe2000f8ec03f */
[----:B-----5:R-:W-:Y:S11]  /*1280*/  @!P0 BRA `(.L_x_13) ;  /* 0x0000000400a08947 */ /* 0x020ff60003800000 */
[----:B------:R-:W-:-:S13]  /*1290*/  ISETP.NE.AND P1, PT, R80, 0x3, PT ;  /* 0x000000035000780c */ /* 0x000fda0003f25270 */
[----:B------:R-:W-:Y:S05]  /*12a0*/  @!P1 BRA `(.L_x_14) ;  /* 0x0000000000049947 */ /* 0x000fea0003800000 */
[----:B------:R-:W-:Y:S01]  /*12b0*/  BPT.TRAP 0x1 ;  /* 0x000000040000795c */ /* 0x000fe20000300000 */
.L_x_14:
[----:B------:R-:W-:Y:S01]  /*12c0*/  ULEA UR6, UR5, UR10, 0x3 ;  /* 0x0000000a05067291 */ /* 0x000fe2000f8e183f */
[----:B------:R-:W-:-:S05]  /*12d0*/  IMAD.U32 R6, RZ, RZ, UR4 ;  /* 0x00000004ff067e24 */ /* 0x000fca000f8e00ff */
[----:B------:R-:W-:-:S04]  /*12e0*/  SHF.L.U32 R6, R6, 0x1f, RZ ;  /* 0x0000001f06067819 */ /* 0x000fc800000006ff */
[----:B------:R0:W1:Y:S01]  /*12f0*/  SYNCS.PHASECHK.TRANS64.TRYWAIT P0, [UR6], R6 ;  /* 0x00000006ff0075a7 */ /* 0x0000620008000146 */
[----:B------:R-:W-:Y:S05]  /*1300*/  @!P1 BRA `(.L_x_15) ;  /* 0x0000000000049947 */ /* 0x000fea0003800000 */
[----:B------:R-:W-:Y:S01]  /*1310*/  BPT.TRAP 0x1 ;  /* 0x000000040000795c */ /* 0x000fe20000300000 */
.L_x_15:
[----:B-1----:R-:W-:Y:S05]  /*1320*/  @P0 BRA `(.L_x_16) ;  /* 0x0000000000080947 */ /* 0x002fea0003800000 */
[----:B------:R-:W1:Y:S02]  /*1330*/  SYNCS.PHASECHK.TRANS64.TRYWAIT P0, [UR6], R6 ;  /* 0x00000006ff0075a7 */ /* 0x000e640008000146 */
[----:B-1----:R-:W-:Y:S05]  /*1340*/  @!P0 BRA `(.L_x_17) ;  /* 0x00000054008c8947 */ /* 0x002fea0003800000 */
.L_x_16:
[----:B------:R-:W-:Y:S01]  /*1350*/  UIADD3 UR6, UR10, 0xc100, URZ ;  /* 0x0000c1000a067890 */ /* 0x000fe2000fffe03f */
[----:B------:R-:W-:Y:S01]  /*1360*/  WARPGROUP.ARRIVE ;  /* 0x00000000000079c5 */ /* 0x000fe20000000000 */
[----:B------:R-:W-:Y:S01]  /*1370*/  ULOP3.LUT UR8, UR11, 0x10000, URZ, 0xfc, !UPT ;  /* 0x000100000b087892 */ /* 0x000fe2000f8efc3f */
[----:B------:R-:W-:Y:S01]  /*1380*/  CS2R R14, SRZ ;  /* 0x00000000000e7805 */ /* 0x000fe2000001ff00 */
[----:B------:R-:W-:Y:S01]  /*1390*/  USHF.R.U32.HI UR6, URZ, 0x4, UR6 ;  /* 0x000000043f067899 */ /* 0x000fe20008011606 */
[----:B------:R-:W-:Y:S01]  /*13a0*/  IMAD.MOV.U32 R11, RZ, RZ, RZ ;  /* 0x000000ffff0b7224 */ /* 0x000fe200078e00ff */
[----:B------:R-:W-:Y:S01]  /*13b0*/  UMOV UR13, 0x40000040 ;  /* 0x40000040000d7882 */ /* 0x000fe20000000000 */
[----:B------:R-:W-:Y:S01]  /*13c0*/  UMOV UR15, 0x40000040 ;  /* 0x40000040000f7882 */ /* 0x000fe20000000000 */
[----:B------:R-:W-:Y:S01]  /*13d0*/  ULOP3.LUT UR6, UR6, 0x3fff, URZ, 0xc0, !UPT ;  /* 0x00003fff06067892 */ /* 0x000fe2000f8ec03f */
[----:B------:R-:W-:Y:S02]  /*13e0*/  CS2R R18, SRZ ;  /* 0x0000000000127805 */ /* 0x000fe4000001ff00 */
[----:B------:R-:W-:-:S02]  /*13f0*/  CS2R R20, SRZ ;  /* 0x0000000000147805 */ /* 0x000fc4000001ff00 */
[----:B------:R-:W-:Y:S01]  /*1400*/  CS2R R22, SRZ ;  /* 0x0000000000167805 */ /* 0x000fe2000001ff00 */
[----:B------:R-:W-:Y:S01]  /*1410*/  ULOP3.LUT UR7, UR6, 0x10000, URZ, 0xfc, !UPT ;  /* 0x0001000006077892 */ /* 0x000fe2000f8efc3f */
[----:B------:R-:W-:Y:S01]  /*1420*/  CS2R R56, SRZ ;  /* 0x0000000000387805 */ /* 0x000fe2000001ff00 */
[----:B------:R-:W-:Y:S01]  /*1430*/  ULEA UR6, UR5, UR8, 0xa ;  /* 0x0000000805067291 */ /* 0x000fe2000f8e503f */
[----:B------:R-:W-:Y:S01]  /*1440*/  CS2R R58, SRZ ;  /* 0x00000000003a7805 */ /* 0x000fe2000001ff00 */
[----:B------:R-:W-:Y:S01]  /*1450*/  ULEA UR7, UR5, UR7, 0x9 ;  /* 0x0000000705077291 */ /* 0x000fe2000f8e483f */
[----:B------:R-:W-:Y:S02]  /*1460*/  CS2R R60, SRZ ;  /* 0x00000000003c7805 */ /* 0x000fe4000001ff00 */
[----:B------:R-:W-:Y:S02]  /*1470*/  CS2R R62, SRZ ;  /* 0x00000000003e7805 */ /* 0x000fe4000001ff00 */
[----:B------:R-:W-:-:S02]  /*1480*/  CS2R R64, SRZ ;  /* 0x0000000000407805 */ /* 0x000fc4000001ff00 */
[----:B------:R-:W-:Y:S01]  /*1490*/  CS2R R66, SRZ ;  /* 0x0000000000427805 */ /* 0x000fe2000001ff00 */
[----:B------:R-:W-:Y:S01]  /*14a0*/  UMOV UR12, UR6 ;  /* 0x00000006000c7c82 */ /* 0x000fe20008000000 */
[----:B------:R-:W-:Y:S01]  /*14b0*/  IMAD.MOV.U32 R68, RZ, RZ, RZ ;  /* 0x000000ffff447224 */ /* 0x000fe200078e00ff */
[----:B------:R-:W-:Y:S01]  /*14c0*/  UMOV UR14, UR7 ;  /* 0x00000007000e7c82 */ /* 0x000fe20008000000 */
[----:B------:R-:W-:Y:S01]  /*14d0*/  CS2R R70, SRZ ;  /* 0x0000000000467805 */ /* 0x000fe2000001ff00 */
[----:B------:R-:W-:Y:S01]  /*14e0*/  QGMMA.64x64x32.F32.E5M2.E5M2 R24, gdesc[UR12], RZ, !UPT ;  /* 0x00e000000c1879f3 */ /* 0x000fe2000c7038ff */
[----:B------:R-:W-:Y:S01]  /*14f0*/  UIADD3 UR12, UR6, 0x2, URZ ;  /* 0x00000002060c7890 */ /* 0x000fe2000fffe03f */
[----:B------:R-:W-:Y:S01]  /*1500*/  CS2R R72, SRZ ;  /* 0x0000000000487805 */ /* 0x000fe2000001ff00 */
[----:B------:R-:W-:Y:S01]  /*1510*/  UIADD3 UR14, UR7, 0x2, URZ ;  /* 0x00000002070e7890 */ /* 0x000fe2000fffe03f */
[----:B------:R-:W-:Y:S01]  /*1520*/  CS2R R74, SRZ ;  /* 0x00000000004a7805 */ /* 0x000fe2000001ff00 */
[----:B------:R-:W-:Y:S01]  /*1530*/  UMOV UR13, 0x40000040 ;  /* 0x40000040000d7882 */ /* 0x000fe20000000000 */
[----:B------:R-:W-:Y:S01]  /*1540*/  UMOV UR15, 0x40000040 ;  /* 0x40000040000f7882 */ /* 0x000fe20000000000 */
[----:B------:R-:W-:-:S02]  /*1550*/  CS2R R76, SRZ ;  /* 0x00000000004c7805 */ /* 0x000fc4000001ff00 */
[----:B------:R-:W-:-:S03]  /*1560*/  CS2R R78, SRZ ;  /* 0x00000000004e7805 */ /* 0x000fc6000001ff00 */
[----:B------:R-:W-:Y:S01]  /*1570*/  QGMMA.64x64x32.F32.E5M2.E5M2 R24, gdesc[UR12], R24 ;  /* 0x00e000000c1879f3 */ /* 0x000fe20008703818 */
[----:B------:R-:W-:Y:S02]  /*1580*/  UIADD3 UR12, UR6, 0x4, URZ ;  /* 0x00000004060c7890 */ /* 0x000fe4000fffe03f */
[----:B------:R-:W-:Y:S01]  /*1590*/  UIADD3 UR14, UR7, 0x4, URZ ;  /* 0x00000004070e7890 */ /* 0x000fe2000fffe03f */
[----:B------:R-:W-:Y:S01]  /*15a0*/  UMOV UR13, 0x40000040 ;  /* 0x40000040000d7882 */ /* 0x000fe20000000000 */
[----:B------:R-:W-:-:S07]  /*15b0*/  UMOV UR15, 0x40000040 ;  /* 0x40000040000f7882 */ /* 0x000fce0000000000 */
[----:B------:R-:W-:Y:S01]  /*15c0*/  QGMMA.64x64x32.F32.E5M2.E5M2 R24, gdesc[UR12], R24 ;  /* 0x00e000000c1879f3 */ /* 0x000fe20008703818 */
[----:B------:R-:W-:Y:S02]  /*15d0*/  UIADD3 UR14, UR7, 0x6, URZ ;  /* 0x00000006070e7890 */ /* 0x000fe4000fffe03f */
[----:B------:R-:W-:Y:S01]  /*15e0*/  UIADD3 UR12, UR6, 0x6, URZ ;  /* 0x00000006060c7890 */ /* 0x000fe2000fffe03f */
[----:B------:R-:W-:Y:S01]  /*15f0*/  ULDC UR7, c[0x0][0x50c] ;  /* 0x0001430000077ab9 */ /* 0x000fe20000000800 */
[----:B------:R-:W-:Y:S01]  /*1600*/  UMOV UR13, 0x40000040 ;  /* 0x40000040000d7882 */ /* 0x000fe20000000000 */
[----:B------:R-:W-:Y:S01]  /*1610*/  UISETP.NE.AND UP0, UPT, UR7, 0x4, UPT ;  /* 0x000000040700788c */ /* 0x000fe2000bf05270 */
[----:B------:R-:W-:Y:S01]  /*1620*/  UMOV UR15, 0x40000040 ;  /* 0x40000040000f7882 */ /* 0x000fe20000000000 */
[----:B------:R-:W-:Y:S02]  /*1630*/  UMOV UR6, 0x4 ;  /* 0x0000000400067882 */ /* 0x000fe40000000000 */
[----:B------:R-:W-:-:S06]  /*1640*/  USEL UR7, URZ, 0x1, UP0 ;  /* 0x000000013f077887 */ /* 0x000fcc0008000000 */
[----:B------:R-:W-:Y:S01]  /*1650*/  ISETP.NE.AND P0, PT, RZ, UR7, PT ;  /* 0x00000007ff007c0c */ /* 0x000fe2000bf05270 */
[----:B------:R-:W-:-:S12]  /*1660*/  QGMMA.64x64x32.F32.E5M2.E5M2 R24, gdesc[UR12], R24, gsb0 ;  /* 0x00e000000c1879f3 */ /* 0x000fd80008003818 */
[----:B------:R-:W-:Y:S05]  /*1670*/  @!P0 BRA `(.L_x_18) ;  /* 0x0000000000888947 */ /* 0x000fea0003800000 */
[----:B------:R-:W-:Y:S02]  /*1680*/  WARPGROUP.DEPBAR.LE gsb0, 0x0 ;  /* 0x00008000000079c5 */ /* 0x000fe40000010000 */
[----:B------:R-:W-:-:S01]  /*1690*/  FADD R79, RZ, R24 ;  /* 0x00000018ff4f7221 */ /* 0x000fc20000000000 */
[----:B------:R-:W-:Y:S01]  /*16a0*/  FADD R78, RZ, R25 ;  /* 0x00000019ff4e7221 */ /* 0x000fe20000000000 */
        /* <DEDUP_REMOVED lines=30> */
[----:B------:R-:W-:-:S06]  /*1890*/  UMOV UR6, URZ ;  /* 0x0000003f00067c82 */ /* 0x000fcc0008000000 */
.L_x_18:
[----:B------:R-:W-:-:S04]  /*18a0*/  UIADD3 UR18, UR5, 0x1, URZ ;  /* 0x0000000105127890 */ /* 0x000fc8000fffe03f */
[----:B------:R-:W-:-:S04]  /*18b0*/  UISETP.NE.AND UP0, UPT, UR18, 0x3, UPT ;  /* 0x000000031200788c */ /* 0x000fc8000bf05270 */
[----:B------:R-:W-:Y:S02]  /*18c0*/  USEL UR8, URZ, 0x1, UP0 ;  /* 0x000000013f087887 */ /* 0x000fe40008000000 */
[----:B------:R-:W-:Y:S02]  /*18d0*/  USEL UR18, UR18, URZ, UP0 ;  /* 0x0000003f12127287 */ /* 0x000fe40008000000 */
[----:B------:R-:W-:-:S06]  /*18e0*/  ULOP3.LUT UR8, UR4, UR8, URZ, 0x3c, !UPT ;  /* 0x0000000804087292 */ /* 0x000fcc000f8e3c3f */
[----:B------:R-:W-:Y:S01]  /*18f0*/  IMAD.U32 R9, RZ, RZ, UR8 ;  /* 0x00000008ff097e24 */ /* 0x000fe2000f8e00ff */
[----:B------:R-:W-:-:S06]  /*1900*/  UMOV UR8, 0x1 ;  /* 0x0000000100087882 */ /* 0x000fcc0000000000 */
.L_x_13:
[----:B------:R-:W-:-:S04]  /*1910*/  UISETP.LT.AND UP0, UPT, UR9, 0x1, UPT ;  /* 0x000000010900788c */ /* 0x000fc8000bf01270 */
[----:B------:R-:W-:-:S04]  /*1920*/  USEL UR12, UR9, 0x1, UP0 ;  /* 0x00000001090c7887 */ /* 0x000fc80008000000 */
[----:B------:R-:W-:-:S04]  /*1930*/  UIADD3 UR12, UR9, -UR12, URZ ;  /* 0x8000000c090c7290 */ /* 0x000fc8000fffe03f */
[----:B------:R-:W-:-:S06]  /*1940*/  UISETP.GE.AND UP0, UPT, UR12, 0x1, UPT ;  /* 0x000000010c00788c */ /* 0x000fcc000bf06270 */
[----:B------:R-:W-:-:S13]  /*1950*/  PLOP3.LUT P0, PT, PT, PT, UP0, 0x80, 0x0 ;  /* 0x000000000000781c */ /* 0x000fda0003f0f008 */
[----:B------:R-:W-:Y:S05]  /*1960*/  @!P0 BRA `(.L_x_19) ;  /* 0x0000000400b48947 */ /* 0x000fea0003800000 */
[----:B01----:R-:W-:Y:S01]  /*1970*/  IMAD.U32 R6, RZ, RZ, UR12 ;  /* 0x0000000cff067e24 */ /* 0x003fe2000f8e00ff */
[----:B------:R-:W-:Y:S01]  /*1980*/  UMOV UR19, UR5 ;  /* 0x0000000500137c82 */ /* 0x000fe20008000000 */
[----:B------:R-:W-:-:S05]  /*1990*/  ULDC UR20, c[0x0][0x50c] ;  /* 0x0001430000147ab9 */ /* 0x000fca0000000800 */
.L_x_27:
[----:B------:R-:W-:-:S13]  /*19a0*/  ISETP.NE.AND P1, PT, R80, 0x3, PT ;  /* 0x000000035000780c */ /* 0x000fda0003f25270 */
[----:B01----:R-:W-:Y:S05]  /*19b0*/  @!P1 BRA `(.L_x_20) ;  /* 0x0000000000049947 */ /* 0x003fea0003800000 */
[----:B------:R-:W-:Y:S01]  /*19c0*/  BPT.TRAP 0x1 ;  /* 0x000000040000795c */ /* 0x000fe20000300000 */
.L_x_20:
[----:B------:R-:W0:Y:S01]  /*19d0*/  S2UR UR12, SR_CgaCtaId ;  /* 0x00000000000c79c3 */ /* 0x000e220000008800 */
[----:B------:R-:W-:Y:S01]  /*19e0*/  UMOV UR10, 0x400 ;  /* 0x00000400000a7882 */ /* 0x000fe20000000000 */
[----:B------:R-:W-:Y:S01]  /*19f0*/  SHF.L.U32 R7, R9, 0x1f, RZ ;  /* 0x0000001f09077819 */ /* 0x000fe200000006ff */
[----:B0-----:R-:W-:-:S04]  /*1a00*/  ULEA UR10, UR12, UR10, 0x18 ;  /* 0x0000000a0c0a7291 */ /* 0x001fc8000f8ec03f */
[----:B------:R-:W-:-:S09]  /*1a10*/  ULEA UR12, UR18, UR10, 0x3 ;  /* 0x0000000a120c7291 */ /* 0x000fd2000f8e183f */
[----:B------:R0:W1:Y:S01]  /*1a20*/  SYNCS.PHASECHK.TRANS64.TRYWAIT P0, [UR12], R7 ;  /* 0x00000007ff0075a7 */ /* 0x000062000800014c */
[----:B------:R-:W-:Y:S05]  /*1a30*/  @!P1 BRA `(.L_x_21) ;  /* 0x0000000000049947 */ /* 0x000fea0003800000 */
[----:B------:R-:W-:Y:S01]  /*1a40*/  BPT.TRAP 0x1 ;  /* 0x000000040000795c */ /* 0x000fe20000300000 */
.L_x_21:
[----:B-1----:R-:W-:Y:S05]  /*1a50*/  @P0 BRA `(.L_x_22) ;  /* 0x0000000000080947 */ /* 0x002fea0003800000 */
[----:B------:R-:W1:Y:S02]  /*1a60*/  SYNCS.PHASECHK.TRANS64.TRYWAIT P0, [UR12], R7 ;  /* 0x00000007ff0075a7 */ /* 0x000e64000800014c */
[----:B-1----:R-:W-:Y:S05]  /*1a70*/  @!P0 BRA `(.L_x_23) ;  /* 0x0000004c00d88947 */ /* 0x002fea0003800000 */
.L_x_22:
[----:B------:R-:W-:Y:S01]  /*1a80*/  UIADD3 UR12, UR10, 0xc100, URZ ;  /* 0x0000c1000a0c7890 */ /* 0x000fe2000fffe03f */
[----:B------:R-:W-:Y:S01]  /*1a90*/  WARPGROUP.ARRIVE ;  /* 0x00000000000079c5 */ /* 0x000fe20000000000 */
[----:B------:R-:W-:Y:S02]  /*1aa0*/  UISETP.NE.AND UP0, UPT, UR7, URZ, UPT ;  /* 0x0000003f0700728c */ /* 0x000fe4000bf05270 */
[----:B------:R-:W-:Y:S02]  /*1ab0*/  USHF.R.U32.HI UR12, URZ, 0x4, UR12 ;  /* 0x000000043f0c7899 */ /* 0x000fe4000801160c */
[----:B------:R-:W-:Y:S02]  /*1ac0*/  USEL UR8, UR8, URZ, !UP0 ;  /* 0x0000003f08087287 */ /* 0x000fe4000c000000 */
[----:B------:R-:W-:Y:S02]  /*1ad0*/  ULOP3.LUT UR12, UR12, 0x3fff, URZ, 0xc0, !UPT ;  /* 0x00003fff0c0c7892 */ /* 0x000fe4000f8ec03f */
[----:B------:R-:W-:-:S02]  /*1ae0*/  UISETP.NE.U32.AND UP0, UPT, UR8, URZ, UPT ;  /* 0x0000003f0800728c */ /* 0x000fc4000bf05070 */
[----:B------:R-:W-:Y:S02]  /*1af0*/  ULOP3.LUT UR7, UR11, 0x10000, URZ, 0xfc, !UPT ;  /* 0x000100000b077892 */ /* 0x000fe4000f8efc3f */
[----:B------:R-:W-:Y:S02]  /*1b00*/  ULOP3.LUT UR8, UR12, 0x10000, URZ, 0xfc, !UPT ;  /* 0x000100000c087892 */ /* 0x000fe4000f8efc3f */
[----:B------:R-:W-:Y:S02]  /*1b10*/  ULEA UR7, UR18, UR7, 0xa ;  /* 0x0000000712077291 */ /* 0x000fe4000f8e503f */
[----:B------:R-:W-:Y:S01]  /*1b20*/  ULEA UR8, UR18, UR8, 0x9 ;  /* 0x0000000812087291 */ /* 0x000fe2000f8e483f */
[----:B------:R-:W-:Y:S01]  /*1b30*/  UMOV UR13, 0x40000040 ;  /* 0x40000040000d7882 */ /* 0x000fe20000000000 */
[----:B------:R-:W-:Y:S01]  /*1b40*/  UMOV UR15, 0x40000040 ;  /* 0x40000040000f7882 */ /* 0x000fe20000000000 */
[----:B------:R-:W-:Y:S02]  /*1b50*/  UIADD3 UR6, UR6, 0x4, URZ ;  /* 0x0000000406067890 */ /* 0x000fe4000fffe03f */
[----:B------:R-:W-:-:S02]  /*1b60*/  UMOV UR12, UR7 ;  /* 0x00000007000c7c82 */ /* 0x000fc40008000000 */
[----:B------:R-:W-:Y:S02]  /*1b70*/  UMOV UR14, UR8 ;  /* 0x00000008000e7c82 */ /* 0x000fe40008000000 */
[----:B------:R-:W-:Y:S01]  /*1b80*/  QGMMA.64x64x32.F32.E5M2.E5M2 R24, gdesc[UR12], R24, UP0 ;  /* 0x00e000000c1879f3 */ /* 0x000fe2000bf03818 */
[----:B------:R-:W-:Y:S02]  /*1b90*/  UIADD3 UR12, UR7, 0x2, URZ ;  /* 0x00000002070c7890 */ /* 0x000fe4000fffe03f */
[----:B------:R-:W-:Y:S01]  /*1ba0*/  UIADD3 UR14, UR8, 0x2, URZ ;  /* 0x00000002080e7890 */ /* 0x000fe2000fffe03f */
[----:B------:R-:W-:Y:S01]  /*1bb0*/  UMOV UR13, 0x40000040 ;  /* 0x40000040000d7882 */ /* 0x000fe20000000000 */
[----:B------:R-:W-:Y:S01]  /*1bc0*/  UMOV UR15, 0x40000040 ;  /* 0x40000040000f7882 */ /* 0x000fe20000000000 */
[----:B------:R-:W-:-:S06]  /*1bd0*/  UISETP.NE.AND UP0, UPT, UR6, UR20, UPT ;  /* 0x000000140600728c */ /* 0x000fcc000bf05270 */
        /* <DEDUP_REMOVED lines=8> */
[----:B------:R-:W-:Y:S01]  /*1c60*/  UMOV UR13, 0x40000040 ;  /* 0x40000040000d7882 */ /* 0x000fe20000000000 */
[----:B------:R-:W-:Y:S01]  /*1c70*/  UMOV UR15, 0x40000040 ;  /* 0x40000040000f7882 */ /* 0x000fe20000000000 */
[----:B------:R-:W-:-:S06]  /*1c80*/  USEL UR7, URZ, 0x1, UP0 ;  /* 0x000000013f077887 */ /* 0x000fcc0008000000 */
[----:B------:R-:W-:Y:S01]  /*1c90*/  ISETP.NE.AND P0, PT, RZ, UR7, PT ;  /* 0x00000007ff007c0c */ /* 0x000fe2000bf05270 */
[----:B------:R-:W-:Y:S03]  /*1ca0*/  QGMMA.64x64x32.F32.E5M2.E5M2 R24, gdesc[UR12], R24, gsb0 ;  /* 0x00e000000c1879f3 */ /* 0x000fe60008003818 */
[----:B------:R-:W-:-:S09]  /*1cb0*/  WARPGROUP.DEPBAR.LE gsb0, 0x1 ;  /* 0x00008000000079c5 */ /* 0x000fd20000010100 */
[----:B------:R-:W-:Y:S05]  /*1cc0*/  @!P0 BRA `(.L_x_24) ;  /* 0x0000000000888947 */ /* 0x000fea0003800000 */
[----:B------:R-:W-:Y:S02]  /*1cd0*/  WARPGROUP.DEPBAR.LE gsb0, 0x0 ;  /* 0x00008000000079c5 */ /* 0x000fe40000010000 */
[----:B------:R-:W-:-:S01]  /*1ce0*/  FADD R79, R24, R79 ;  /* 0x0000004f184f7221 */ /* 0x000fc20000000000 */
[----:B------:R-:W-:Y:S01]  /*1cf0*/  FADD R78, R25, R78 ;  /* 0x0000004e194e7221 */ /* 0x000fe20000000000 */
        /* <DEDUP_REMOVED lines=30> */
[----:B------:R-:W-:-:S06]  /*1ee0*/  UMOV UR6, URZ ;  /* 0x0000003f00067c82 */ /* 0x000fcc0008000000 */
.L_x_24:
[----:B------:R-:W-:Y:S05]  /*1ef0*/  @!P1 BRA `(.L_x_25) ;  /* 0x0000000000049947 */ /* 0x000fea0003800000 */
[----:B------:R-:W-:Y:S01]  /*1f00*/  BPT.TRAP 0x1 ;  /* 0x000000040000795c */ /* 0x000fe20000300000 */
.L_x_25:
[----:B------:R-:W-:Y:S01]  /*1f10*/  ULEA UR8, UR19, UR10, 0x3 ;  /* 0x0000000a13087291 */ /* 0x000fe2000f8e183f */
[----:B------:R-:W-:-:S03]  /*1f20*/  ISETP.GT.U32.AND P0, PT, R4, 0x1, PT ;  /* 0x000000010400780c */ /* 0x000fc60003f04070 */
[----:B------:R-:W-:-:S04]  /*1f30*/  UIADD3 UR8, UR8, 0x18, URZ ;  /* 0x0000001808087890 */ /* 0x000fc8000fffe03f */
[----:B------:R-:W-:-:S09]  /*1f40*/  UPRMT UR8, URZ, 0x654, UR8 ;  /* 0x000006543f087896 */ /* 0x000fd20008000008 */
[----:B------:R-:W-:Y:S01]  /*1f50*/  SYNCS.ARRIVE.TRANS64.RED.A1T0 RZ, [UR8], RZ ;  /* 0x000000ffffff79a7 */ /* 0x000fe20008100408 */
[----:B------:R-:W-:Y:S05]  /*1f60*/  @P0 BRA `(.L_x_26) ;  /* 0x0000000000040947 */ /* 0x000fea0003800000 */
[----:B------:R-:W-:Y:S01]  /*1f70*/  BPT.TRAP 0x1 ;  /* 0x000000040000795c */ /* 0x000fe20000300000 */
.L_x_26:
[----:B------:R-:W-:Y:S01]  /*1f80*/  UIADD3 UR18, UR18, 0x1, URZ ;  /* 0x0000000112127890 */ /* 0x000fe2000fffe03f */
[C---:B------:R-:W-:Y:S01]  /*1f90*/  ISETP.GT.AND P0, PT, R6.reuse, 0x1, PT ;  /* 0x000000010600780c */ /* 0x040fe20003f04270 */
[----:B------:R-:W-:Y:S01]  /*1fa0*/  UIADD3 UR19, UR19, 0x1, URZ ;  /* 0x0000000113137890 */ /* 0x000fe2000fffe03f */
[----:B------:R-:W-:Y:S01]  /*1fb0*/  VIADD R6, R6, 0xffffffff ;  /* 0xffffffff06067836 */ /* 0x000fe20000000000 */
[----:B------:R-:W-:Y:S02]  /*1fc0*/  UISETP.NE.AND UP0, UPT, UR18, 0x3, UPT ;  /* 0x000000031200788c */ /* 0x000fe4000bf05270 */
[----:B------:R-:W-:Y:S02]  /*1fd0*/  UISETP.NE.AND UP1, UPT, UR19, 0x3, UPT ;  /* 0x000000031300788c */ /* 0x000fe4000bf25270 */
[----:B------:R-:W-:Y:S02]  /*1fe0*/  USEL UR8, URZ, 0x1, UP0 ;  /* 0x000000013f087887 */ /* 0x000fe40008000000 */
[----:B------:R-:W-:-:S02]  /*1ff0*/  USEL UR18, UR18, URZ, UP0 ;  /* 0x0000003f12127287 */ /* 0x000fc40008000000 */
[----:B------:R-:W-:Y:S02]  /*2000*/  USEL UR19, UR19, URZ, UP1 ;  /* 0x0000003f13137287 */ /* 0x000fe40008800000 */
[----:B------:R-:W-:Y:S01]  /*2010*/  LOP3.LUT R9, R9, UR8, RZ, 0x3c, !PT ;  /* 0x0000000809097c12 */ /* 0x000fe2000f8e3cff */
[----:B------:R-:W-:Y:S01]  /*2020*/  UMOV UR8, 0x1 ;  /* 0x0000000100087882 */ /* 0x000fe20000000000 */
[----:B------:R-:W-:Y:S08]  /*2030*/  @P0 BRA `(.L_x_27) ;  /* 0xfffffff800580947 */ /* 0x000ff0000383ffff */
.L_x_19:
[----:B------:R-:W-:Y:S01]  /*2040*/  UISETP.NE.AND UP0, UPT, UR6, URZ, UPT ;  /* 0x0000003f0600728c */ /* 0x000fe2000bf05270 */
[----:B01----:R-:W0:Y:S03]  /*2050*/  LDC R6, c[0x0][0x28c] ;  /* 0x0000a300ff067b82 */ /* 0x003e260000000800 */
[----:B------:R-:W-:-:S06]  /*2060*/  USEL UR6, URZ, 0x1, !UP0 ;  /* 0x000000013f067887 */ /* 0x000fcc000c000000 */
[----:B------:R-:W-:Y:S02]  /*2070*/  ISETP.NE.AND P0, PT, RZ, UR6, PT ;  /* 0x00000006ff007c0c */ /* 0x000fe4000bf05270 */
[----:B0-----:R-:W-:-:S11]  /*2080*/  ISETP.GE.AND P1, PT, R6, 0x1, PT ;  /* 0x000000010600780c */ /* 0x001fd60003f26270 */
[----:B------:R-:W-:Y:S05]  /*2090*/  @!P0 BRA `(.L_x_28) ;  /* 0x0000000000848947 */ /* 0x000fea0003800000 */
[----:B------:R-:W-:Y:S02]  /*20a0*/  WARPGROUP.DEPBAR.LE gsb0, 0x0 ;  /* 0x00008000000079c5 */ /* 0x000fe40000010000 */
[----:B------:R-:W-:Y:S01]  /*20b0*/  FADD R79, R24, R79 ;  /* 0x0000004f184f7221 */ /* 0x000fe20000000000 */
        /* <DEDUP_REMOVED lines=30> */
[----:B------:R-:W-:-:S07]  /*22a0*/  FADD R14, R14, R55 ;  /* 0x000000370e0e7221 */ /* 0x000fce0000000000 */
.L_x_28:
[----:B------:R-:W-:Y:S02]  /*22b0*/  WARPGROUP.DEPBAR.LE gsb0, 0x0 ;  /* 0x00008000000079c5 */ /* 0x000fe40000010000 */
[----:B------:R-:W-:Y:S05]  /*22c0*/  @!P1 BRA `(.L_x_29) ;  /* 0x0000000000409947 */ /* 0x000fea0003800000 */
[----:B------:R-:W-:-:S13]  /*22d0*/  ISETP.NE.AND P0, PT, R80, 0x3, PT ;  /* 0x000000035000780c */ /* 0x000fda0003f05270 */
[----:B------:R-:W-:Y:S05]  /*22e0*/  @!P0 BRA `(.L_x_30) ;  /* 0x0000000000048947 */ /* 0x000fea0003800000 */
[----:B------:R-:W-:Y:S01]  /*22f0*/  BPT.TRAP 0x1 ;  /* 0x000000040000795c */ /* 0x000fe20000300000 */
.L_x_30:
[----:B------:R-:W-:Y:S01]  /*2300*/  UISETP.LT.AND UP0, UPT, UR9, 0x1, UPT ;  /* 0x000000010900788c */ /* 0x000fe2000bf01270 */
[----:B------:R-:W-:-:S03]  /*2310*/  ISETP.GT.U32.AND P0, PT, R4, 0x1, PT ;  /* 0x000000010400780c */ /* 0x000fc60003f04070 */
[----:B------:R-:W-:-:S04]  /*2320*/  USEL UR8, UR9, 0x1, UP0 ;  /* 0x0000000109087887 */ /* 0x000fc80008000000 */
[----:B------:R-:W-:-:S04]  /*2330*/  UIADD3 UR8, UR5, UR9, -UR8 ;  /* 0x0000000905087290 */ /* 0x000fc8000fffe808 */
[----:B------:R-:W-:-:S04]  /*2340*/  UIMAD.WIDE.U32 UR6, UR8, -0x55555555, URZ ;  /* 0xaaaaaaab080678a5 */ /* 0x000fc8000f8e003f */
[----:B------:R-:W-:-:S04]  /*2350*/  USHF.R.U32.HI UR6, URZ, 0x1, UR7 ;  /* 0x000000013f067899 */ /* 0x000fc80008011607 */
[----:B------:R-:W-:-:S04]  /*2360*/  UIMAD UR8, UR6, -0x3, UR8 ;  /* 0xfffffffd060878a4 */ /* 0x000fc8000f8e0208 */
[----:B------:R-:W-:-:S04]  /*2370*/  ULEA UR8, UR8, UR10, 0x3 ;  /* 0x0000000a08087291 */ /* 0x000fc8000f8e183f */
[----:B------:R-:W-:-:S04]  /*2380*/  UIADD3 UR8, UR8, 0x18, URZ ;  /* 0x0000001808087890 */ /* 0x000fc8000fffe03f */
[----:B------:R-:W-:-:S09]  /*2390*/  UPRMT UR8, URZ, 0x654, UR8 ;  /* 0x000006543f087896 */ /* 0x000fd20008000008 */
[----:B------:R-:W-:Y:S01]  /*23a0*/  SYNCS.ARRIVE.TRANS64.RED.A1T0 RZ, [UR8], RZ ;  /* 0x000000ffffff79a7 */ /* 0x000fe20008100408 */
[----:B------:R-:W-:Y:S05]  /*23b0*/  @P0 BRA `(.L_x_29) ;  /* 0x0000000000040947 */ /* 0x000fea0003800000 */
[----:B------:R-:W-:Y:S01]  /*23c0*/  BPT.TRAP 0x1 ;  /* 0x000000040000795c */ /* 0x000fe20000300000 */
.L_x_29:
[----:B------:R-:W0:Y:S01]  /*23d0*/  LDC R24, c[0x0][0x288] ;  /* 0x0000a200ff187b82 */ /* 0x000e220000000800 */
[--C-:B------:R-:W-:Y:S01]  /*23e0*/  SHF.R.U32.HI R6, RZ, 0x2, R2.reuse ;  /* 0x00000002ff067819 */ /* 0x100fe20000011602 */
[----:B------:R-:W-:Y:S01]  /*23f0*/  IMAD.SHL.U32 R17, R12, 0x40, RZ ;  /* 0x000000400c117824 */ /* 0x000fe200078e00ff */
[----:B------:R-:W-:Y:S01]  /*2400*/  SHF.R.U32.HI R9, RZ, 0x7, R2 ;  /* 0x00000007ff097819 */ /* 0x000fe20000011602 */
[----:B------:R-:W-:Y:S01]  /*2410*/  UIADD3 UR5, UR9, UR5, URZ ;  /* 0x0000000509057290 */ /* 0x000fe2000fffe03f */
[----:B------:R-:W-:Y:S01]  /*2420*/  LOP3.LUT R7, R6, 0x7, RZ, 0xc0, !PT ;  /* 0x0000000706077812 */ /* 0x000fe200078ec0ff */
[C---:B------:R-:W-:Y:S01]  /*2430*/  IMAD.SHL.U32 R12, R2.reuse, 0x2, RZ ;  /* 0x00000002020c7824 */ /* 0x040fe200078e00ff */
[----:B------:R-:W-:Y:S01]  /*2440*/  LOP3.LUT R6, R9, 0x1, RZ, 0xc0, !PT ;  /* 0x0000000109067812 */ /* 0x000fe200078ec0ff */
[----:B------:R-:W-:Y:S01]  /*2450*/  UISETP.GT.U32.AND UP0, UPT, UR5, 0x2, UPT ;  /* 0x000000020500788c */ /* 0x000fe2000bf04070 */
[C---:B------:R-:W-:Y:S01]  /*2460*/  LOP3.LUT R13, R2.reuse, 0x3, RZ, 0xc0, !PT ;  /* 0x00000003020d7812 */ /* 0x040fe200078ec0ff */
[----:B------:R-:W-:Y:S01]  /*2470*/  ULDC UR12, c[0x0][0x284] ;  /* 0x0000a100000c7ab9 */ /* 0x000fe20000000800 */
[----:B------:R-:W-:Y:S01]  /*2480*/  LOP3.LUT R8, R2, 0x60, RZ, 0xc0, !PT ;  /* 0x0000006002087812 */ /* 0x000fe200078ec0ff */
[----:B------:R-:W-:Y:S01]  /*2490*/  IMAD.SHL.U32 R26, R6, 0x40, RZ ;  /* 0x00000040061a7824 */ /* 0x000fe200078e00ff */
[----:B------:R-:W-:Y:S01]  /*24a0*/  UISETP.LT.U32.AND UP0, UPT, UR9, 0x3, UP0 ;  /* 0x000000030900788c */ /* 0x000fe20008701070 */
[----:B------:R-:W-:Y:S01]  /*24b0*/  SHF.R.S32.HI R32, RZ, 0x1f, R69 ;  /* 0x0000001fff207819 */ /* 0x000fe20000011445 */
[----:B------:R-:W-:Y:S01]  /*24c0*/  UISETP.GE.U32.AND UP1, UPT, UR9, 0x3, UPT ;  /* 0x000000030900788c */ /* 0x000fe2000bf26070 */
[----:B------:R-:W-:Y:S01]  /*24d0*/  SHF.R.U32.HI R8, RZ, 0x1, R8 ;  /* 0x00000001ff087819 */ /* 0x000fe20000011608 */
[----:B------:R-:W-:Y:S01]  /*24e0*/  ULDC.64 UR10, c[0x0][0x5d0] ;  /* 0x00017400000a7ab9 */ /* 0x000fe20000000a00 */
[--C-:B------:R-:W-:Y:S01]  /*24f0*/  LOP3.LUT R9, R26, 0x40, R7.reuse, 0xe2, !PT ;  /* 0x000000401a097812 */ /* 0x100fe200078ee207 */
[----:B------:R-:W-:Y:S01]  /*2500*/  UIMAD.WIDE.U32 UR6, UR5, -0x55555555, URZ ;  /* 0xaaaaaaab050678a5 */ /* 0x000fe2000f8e003f */
[----:B------:R-:W-:Y:S01]  /*2510*/  IADD3 R25, RZ, -R8, -R7 ;  /* 0x80000008ff197210 */ /* 0x000fe20007ffe807 */
[----:B------:R-:W-:Y:S01]  /*2520*/  USEL UR8, URZ, 0x1, !UP0 ;  /* 0x000000013f087887 */ /* 0x000fe2000c000000 */
[----:B------:R-:W-:Y:S01]  /*2530*/  LOP3.LUT R12, R17, 0x6, R12, 0xf8, !PT ;  /* 0x00000006110c7812 */ /* 0x000fe200078ef80c */
[----:B------:R-:W-:Y:S01]  /*2540*/  USHF.R.U32.HI UR6, URZ, 0x1, UR7 ;  /* 0x000000013f067899 */ /* 0x000fe20008011607 */
[----:B0-----:R-:W-:Y:S01]  /*2550*/  IMAD R26, R13, -0x2, R24 ;  /* 0xfffffffe0d1a7824 */ /* 0x001fe200078e0218 */
[----:B------:R-:W-:Y:S01]  /*2560*/  ISETP.GE.AND P0, PT, R17, R24, PT ;  /* 0x000000181100720c */ /* 0x000fe20003f06270 */
[----:B------:R-:W-:Y:S01]  /*2570*/  IMAD.SHL.U32 R24, R16, 0x80, RZ ;  /* 0x0000008010187824 */ /* 0x000fe200078e00ff */
[----:B------:R-:W-:Y:S01]  /*2580*/  SHF.R.S32.HI R13, RZ, 0x1f, R12 ;  /* 0x0000001fff0d7819 */ /* 0x000fe2000001140c */
[----:B------:R-:W-:Y:S01]  /*2590*/  IMAD R25, R6, -0x40, R25 ;  /* 0xffffffc006197824 */ /* 0x000fe200078e0219 */
[----:B------:R-:W-:Y:S01]  /*25a0*/  ULOP3.LUT UR4, UR4, UR8, URZ, 0x3c, !UPT ;  /* 0x0000000804047292 */ /* 0x000fe2000f8e3c3f */
[----:B------:R-:W-:Y:S01]  /*25b0*/  IMAD R6, R32, UR10, RZ ;  /* 0x0000000a20067c24 */ /* 0x000fe2000f8e02ff */
[----:B------:R-:W-:Y:S01]  /*25c0*/  ISETP.GE.OR P0, PT, R24, UR12, P0 ;  /* 0x0000000c18007c0c */ /* 0x000fe20008706670 */
[----:B------:R-:W-:Y:S01]  /*25d0*/  IMAD.WIDE R28, R16, 0x80, RZ ;  /* 0x00000080101c7825 */ /* 0x000fe200078e02ff */
[----:B------:R-:W-:Y:S01]  /*25e0*/  UIMAD UR5, UR6, -0x3, UR5 ;  /* 0xfffffffd060578a4 */ /* 0x000fe2000f8e0205 */
[----:B------:R-:W-:Y:S01]  /*25f0*/  IADD3 R25, -R24, UR12, R25 ;  /* 0x0000000c18197c10 */ /* 0x000fe2000fffe119 */
[----:B------:R-:W-:Y:S01]  /*2600*/  @UP1 ULOP3.LUT UR4, UR4, 0x1, UR6, 0x78, !UPT ;  /* 0x0000000104041892 */ /* 0x000fe2000f8e7806 */
[C---:B------:R-:W-:Y:S01]  /*2610*/  IMAD R27, R69.reuse, UR11, R6 ;  /* 0x0000000b451b7c24 */ /* 0x040fe2000f8e0206 */
[----:B------:R-:W-:Y:S01]  /*2620*/  LOP3.LUT R33, R28, R9, R8, 0xfe, !PT ;  /* 0x000000091c217212 */ /* 0x000fe200078efe08 */
[----:B------:R-:W-:-:S04]  /*2630*/  IMAD.WIDE.U32 R6, R69, UR10, R12 ;  /* 0x0000000a45067c25 */ /* 0x000fc8000f8e000c */
[----:B------:R-:W-:Y:S02]  /*2640*/  IMAD.IADD R7, R7, 0x1, R27 ;  /* 0x0000000107077824 */ /* 0x000fe400078e021b */
[----:B------:R-:W-:Y:S02]  /*2650*/  IMAD.IADD R26, R26, 0x1, -R17 ;  /* 0x000000011a1a7824 */ /* 0x000fe400078e0a11 */
[----:B------:R-:W-:Y:S01]  /*2660*/  IMAD.MOV.U32 R24, RZ, RZ, -0x1 ;  /* 0xffffffffff187424 */ /* 0x000fe200078e00ff */
[----:B------:R-:W-:Y:S06]  /*2670*/  @P0 BRA `(.L_x_31) ;  /* 0x0000002400940947 */ /* 0x000fec0003800000 */
[----:B------:R-:W0:Y:S01]  /*2680*/  LDC.64 R30, c[0x0][0x5c8] ;  /* 0x00017200ff1e7b82 */ /* 0x000e220000000a00 */
[----:B------:R-:W-:Y:S01]  /*2690*/  ULDC.64 UR6, c[0x0][0x5c0] ;  /* 0x0001700000067ab9 */ /* 0x000fe20000000a00 */
[----:B------:R-:W-:Y:S01]  /*26a0*/  BSSY B0, `(.L_x_31) ;  /* 0x0000262000007945 */ /* 0x000fe20003800000 */
[-C--:B0-----:R-:W-:Y:S02]  /*26b0*/  IMAD R8, R29, R30.reuse, RZ ;  /* 0x0000001e1d087224 */ /* 0x081fe400078e02ff */
[----:B------:R-:W-:-:S04]  /*26c0*/  IMAD.WIDE.U32 R6, R33, R30, R6 ;  /* 0x0000001e21067225 */ /* 0x000fc800078e0006 */
[----:B------:R-:W-:Y:S01]  /*26d0*/  IMAD R17, R33, R31, R8 ;  /* 0x0000001f21117224 */ /* 0x000fe200078e0208 */
[----:B------:R-:W-:Y:S02]  /*26e0*/  LEA R9, P0, R30, R6, 0x3 ;  /* 0x000000061e097211 */ /* 0x000fe400078018ff */
[----:B------:R-:W-:Y:S01]  /*26f0*/  IADD3 R8, P1, R6, UR6, RZ ;  /* 0x0000000606087c10 */ /* 0x000fe2000ff3e0ff */
[----:B------:R-:W-:Y:S01]  /*2700*/  IMAD.IADD R17, R7, 0x1, R17 ;  /* 0x0000000107117824 */ /* 0x000fe200078e0211 */
[----:B------:R-:W-:-:S04]  /*2710*/  IADD3 R6, P2, R9, UR6, RZ ;  /* 0x0000000609067c10 */ /* 0x000fc8000ff5e0ff */
[----:B------:R-:W-:Y:S02]  /*2720*/  LEA.HI.X R7, R30, R17, R31, 0x3, P0 ;  /* 0x000000111e077211 */ /* 0x000fe400000f1c1f */
[----:B----45:R-:W-:Y:S02]  /*2730*/  FSETP.NEU.AND P0, PT, R10, RZ, PT ;  /* 0x000000ff0a00720b */ /* 0x030fe40003f0d000 */
[----:B------:R-:W-:Y:S02]  /*2740*/  IADD3.X R9, R17, UR7, RZ, P1, !PT ;  /* 0x0000000711097c10 */ /* 0x000fe40008ffe4ff */
[----:B------:R-:W-:-:S09]  /*2750*/  IADD3.X R7, R7, UR7, RZ, P2, !PT ;  /* 0x0000000707077c10 */ /* 0x000fd200097fe4ff */
[----:B------:R-:W-:Y:S05]  /*2760*/  @!P0 BRA `(.L_x_32) ;  /* 0x0000001c00148947 */ /* 0x000fea0003800000 */
[----:B------:R-:W-:Y:S01]  /*2770*/  ULDC.64 UR6, c[0x0][0x5b8] ;  /* 0x00016e0000067ab9 */ /* 0x000fe20000000a00 */
[----:B------:R-:W-:Y:S01]  /*2780*/  ISETP.GE.AND P0, PT, R26, 0x1, PT ;  /* 0x000000011a00780c */ /* 0x000fe20003f06270 */
[----:B------:R-:W-:Y:S01]  /*2790*/  IMAD R30, R32, UR6, RZ ;  /* 0x00000006201e7c24 */ /* 0x000fe2000f8e02ff */
[----:B------:R-:W-:Y:S01]  /*27a0*/  ULDC.64 UR10, c[0x0][0x5a8] ;  /* 0x00016a00000a7ab9 */ /* 0x000fe20000000a00 */
[----:B------:R-:W-:Y:S01]  /*27b0*/  IMAD.WIDE.U32 R16, R69, UR6, R12 ;  /* 0x0000000645107c25 */ /* 0x000fe2000f8e000c */
[----:B------:R-:W-:Y:S01]  /*27c0*/  ISETP.LT.OR P3, PT, R25, 0x1, !P0 ;  /* 0x000000011900780c */ /* 0x000fe20004761670 */
[----:B------:R-:W-:Y:S02]  /*27d0*/  BSSY B1, `(.L_x_33) ;  /* 0x000000c000017945 */ /* 0x000fe40003800000 */
[----:B------:R-:W-:Y:S01]  /*27e0*/  IMAD R69, R69, UR7, R30 ;  /* 0x0000000745457c24 */ /* 0x000fe2000f8e021e */
[----:B------:R-:W-:Y:S02]  /*27f0*/  ULDC.64 UR6, c[0x0][0x5b0] ;  /* 0x00016c0000067ab9 */ /* 0x000fe40000000a00 */
[----:B------:R-:W-:-:S02]  /*2800*/  IMAD R27, R29, UR6, RZ ;  /* 0x000000061d1b7c24 */ /* 0x000fc4000f8e02ff */
[----:B------:R-:W-:Y:S02]  /*2810*/  IMAD.IADD R17, R17, 0x1, R69 ;  /* 0x0000000111117824 */ /* 0x000fe400078e0245 */
[C---:B------:R-:W-:Y:S02]  /*2820*/  IMAD R27, R33.reuse, UR7, R27 ;  /* 0x00000007211b7c24 */ /* 0x040fe4000f8e021b */
[----:B------:R-:W-:-:S03]  /*2830*/  IMAD.WIDE.U32 R12, R33, UR6, R16 ;  /* 0x00000006210c7c25 */ /* 0x000fc6000f8e0010 */
[----:B------:R-:W-:-:S04]  /*2840*/  IADD3 R12, P1, R12, UR10, RZ ;  /* 0x0000000a0c0c7c10 */ /* 0x000fc8000ff3e0ff */
[--C-:B------:R-:W-:Y:S02]  /*2850*/  IADD3.X R13, R13, UR11, R27.reuse, P1, !PT ;  /* 0x0000000b0d0d7c10 */ /* 0x100fe40008ffe41b */
[----:B------:R-:W-:Y:S01]  /*2860*/  PRMT R27, RZ, 0x7610, R27 ;  /* 0x00007610ff1b7816 */ /* 0x000fe2000000001b */
[----:B------:R-:W-:Y:S06]  /*2870*/  @P3 BRA `(.L_x_34) ;  /* 0x0000000000043947 */ /* 0x000fec0003800000 */
[----:B------:R0:W5:Y:S02]  /*2880*/  LDG.E.U8 R27, desc[UR16][R12.64] ;  /* 0x000000100c1b7981 */ /* 0x000164000c1e1100 */
.L_x_34:
[----:B------:R-:W-:Y:S05]  /*2890*/  BSYNC B1 ;  /* 0x0000000000017941 */ /* 0x000fea0003800000 */
.L_x_33:
[----:B-----5:R-:W-:Y:S01]  /*28a0*/  LOP3.LUT R27, R27, 0xff, RZ, 0xc0, !PT ;  /* 0x000000ff1b1b7812 */ /* 0x020fe200078ec0ff */
[----:B------:R-:W-:Y:S01]  /*28b0*/  BSSY B1, `(.L_x_35) ;  /* 0x000000c000017945 */ /* 0x000fe20003800000 */
[----:B------:R-:W-:Y:S02]  /*28c0*/  ISETP.GE.AND P1, PT, R26, 0x2, PT ;  /* 0x000000021a00780c */ /* 0x000fe40003f26270 */
[----:B------:R-:W-:Y:S02]  /*28d0*/  F2FP.F16.E5M2.UNPACK_B R27, R27 ;  /* 0x0000001bff1b723e */ /* 0x000fe400020004ff */
[----:B------:R-:W-:-:S03]  /*28e0*/  ISETP.LT.OR P2, PT, R25, 0x1, !P1 ;  /* 0x000000011900780c */ /* 0x000fc60004f41670 */
[----:B------:R-:W-:-:S05]  /*28f0*/  HADD2.F32 R27, -RZ, R27.H0_H0 ;  /* 0x2000001bff1b7230 */ /* 0x000fca0000004100 */
[----:B------:R-:W-:Y:S01]  /*2900*/  FMUL R30, R27, R10 ;  /* 0x0000000a1b1e7220 */ /* 0x000fe20000400000 */
[----:B------:R-:W-:-:S03]  /*2910*/  PRMT R27, RZ, 0x7610, R27 ;  /* 0x00007610ff1b7816 */ /* 0x000fc6000000001b */
[----:B--2---:R-:W-:-:S05]  /*2920*/  FFMA R30, R79, R3, R30 ;  /* 0x000000034f1e7223 */ /* 0x004fca000000001e */
[----:B------:R-:W-:-:S05]  /*2930*/  F2FP.SATFINITE.E5M2.F32.PACK_AB_MERGE_C R31, RZ, R30, RZ ;  /* 0x0000001eff1f723e */ /* 0x000fca00048060ff */
[----:B------:R1:W-:Y:S01]  /*2940*/  @!P3 STG.E.U8 desc[UR16][R8.64], R31 ;  /* 0x0000001f0800b986 */ /* 0x0003e2000c101110 */
[----:B------:R-:W-:Y:S05]  /*2950*/  @P2 BRA `(.L_x_36) ;  /* 0x0000000000042947 */ /* 0x000fea0003800000 */
[----:B------:R2:W5:Y:S02]  /*2960*/  LDG.E.U8 R27, desc[UR16][R12.64+0x1] ;  /* 0x000001100c1b7981 */ /* 0x000564000c1e1100 */
.L_x_36:
[----:B------:R-:W-:Y:S05]  /*2970*/  BSYNC B1 ;  /* 0x0000000000017941 */ /* 0x000fea0003800000 */
.L_x_35:
[----:B-----5:R-:W-:Y:S01]  /*2980*/  LOP3.LUT R27, R27, 0xff, RZ, 0xc0, !PT ;  /* 0x000000ff1b1b7812 */ /* 0x020fe200078ec0ff */
[----:B------:R-:W-:Y:S01]  /*2990*/  BSSY B1, `(.L_x_37) ;  /* 0x0000012000017945 */ /* 0x000fe20003800000 */
[----:B-1----:R-:W-:Y:S02]  /*29a0*/  IADD3 R31, P3, R33, 0x8, RZ ;  /* 0x00000008211f7810 */ /* 0x002fe40007f7e0ff */
[----:B------:R-:W-:Y:S02]  /*29b0*/  F2FP.F16.E5M2.UNPACK_B R27, R27 ;  /* 0x0000001bff1b723e */ /* 0x000fe400020004ff */
[----:B------:R-:W-:Y:S01]  /*29c0*/  ISETP.LT.OR P0, PT, R25, 0x9, !P0 ;  /* 0x000000091900780c */ /* 0x000fe20004701670 */
[----:B------:R-:W-:Y:S02]  /*29d0*/  IMAD.X R28, RZ, RZ, R29, P3 ;  /* 0x000000ffff1c7224 */ /* 0x000fe400018e061d */
[----:B------:R-:W-:Y:S02]  /*29e0*/  HADD2.F32 R27, -RZ, R27.H0_H0 ;  /* 0x2000001bff1b7230 */ /* 0x000fe40000004100 */
[----:B------:R-:W-:-:S02]  /*29f0*/  IMAD R28, R28, UR6, RZ ;  /* 0x000000061c1c7c24 */ /* 0x000fc4000f8e02ff */
[----:B------:R-:W-:-:S04]  /*2a00*/  IMAD.WIDE.U32 R16, R31, UR6, R16 ;  /* 0x000000061f107c25 */ /* 0x000fc8000f8e0010 */
[----:B------:R-:W-:Y:S01]  /*2a10*/  FMUL R27, R27, R10 ;  /* 0x0000000a1b1b7220 */ /* 0x000fe20000400000 */
[----:B------:R-:W-:-:S03]  /*2a20*/  IMAD R31, R31, UR7, R28 ;  /* 0x000000071f1f7c24 */ /* 0x000fc6000f8e021c */
[----:B------:R-:W-:Y:S01]  /*2a30*/  FFMA R27, R78, R3, R27 ;  /* 0x000000034e1b7223 */ /* 0x000fe2000000001b */
[----:B------:R-:W-:-:S04]  /*2a40*/  IADD3 R16, P3, R16, UR10, RZ ;  /* 0x0000000a10107c10 */ /* 0x000fc8000ff7e0ff */
[----:B------:R-:W-:Y:S02]  /*2a50*/  F2FP.SATFINITE.E5M2.F32.PACK_AB_MERGE_C R29, RZ, R27, RZ ;  /* 0x0000001bff1d723e */ /* 0x000fe400048060ff */
[----:B------:R-:W-:Y:S02]  /*2a60*/  IADD3.X R17, R17, UR11, R31, P3, !PT ;  /* 0x0000000b11117c10 */ /* 0x000fe40009ffe41f */
[----:B------:R-:W-:Y:S01]  /*2a70*/  PRMT R27, RZ, 0x7610, R27 ;  /* 0x00007610ff1b7816 */ /* 0x000fe2000000001b */
[----:B------:R1:W-:Y:S01]  /*2a80*/  @!P2 STG.E.U8 desc[UR16][R8.64+0x1], R29 ;  /* 0x0000011d0800a986 */ /* 0x0003e2000c101110 */
[----:B------:R-:W-:Y:S05]  /*2a90*/  @P0 BRA `(.L_x_38) ;  /* 0x0000000000040947 */ /* 0x000fea0003800000 */
[----:B------:R3:W5:Y:S02]  /*2aa0*/  LDG.E.U8 R27, desc[UR16][R16.64] ;  /* 0x00000010101b7981 */ /* 0x000764000c1e1100 */
.L_x_38:
[----:B------:R-:W-:Y:S05]  /*2ab0*/  BSYNC B1 ;  /* 0x0000000000017941 */ /* 0x000fea0003800000 */
.L_x_37:
[----:B-----5:R-:W-:Y:S01]  /*2ac0*/  LOP3.LUT R27, R27, 0xff, RZ, 0xc0, !PT ;  /* 0x000000ff1b1b7812 */ /* 0x020fe200078ec0ff */
[----:B------:R-:W-:Y:S01]  /*2ad0*/  BSSY B1, `(.L_x_39) ;  /* 0x000000b000017945 */ /* 0x000fe20003800000 */
[----:B------:R-:W-:Y:S02]  /*2ae0*/  ISETP.LT.OR P1, PT, R25, 0x9, !P1 ;  /* 0x000000091900780c */ /* 0x000fe40004f21670 */
[----:B------:R-:W-:-:S05]  /*2af0*/  F2FP.F16.E5M2.UNPACK_B R27, R27 ;  /* 0x0000001bff1b723e */ /* 0x000fca00020004ff */
[----:B------:R-:W-:-:S05]  /*2b00*/  HADD2.F32 R27, -RZ, R27.H0_H0 ;  /* 0x2000001bff1b7230 */ /* 0x000fca0000004100 */
[----:B------:R-:W-:Y:S01]  /*2b10*/  FMUL R28, R27, R10 ;  /* 0x0000000a1b1c7220 */ /* 0x000fe20000400000 */
[----:B------:R-:W-:-:S03]  /*2b20*/  PRMT R27, RZ, 0x7610, R27 ;  /* 0x00007610ff1b7816 */ /* 0x000fc6000000001b */
[----:B------:R-:W-:-:S05]  /*2b30*/  FFMA R28, R77, R3, R28 ;  /* 0x000000034d1c7223 */ /* 0x000fca000000001c */
[----:B-1----:R-:W-:-:S05]  /*2b40*/  F2FP.SATFINITE.E5M2.F32.PACK_AB_MERGE_C R29, RZ, R28, RZ ;  /* 0x0000001cff1d723e */ /* 0x002fca00048060ff */
[----:B------:R1:W-:Y:S01]  /*2b50*/  @!P0 STG.E.U8 desc[UR16][R6.64], R29 ;  /* 0x0000001d06008986 */ /* 0x0003e2000c101110 */
[----:B------:R-:W-:Y:S05]  /*2b60*/  @P1 BRA `(.L_x_40) ;  /* 0x0000000000041947 */ /* 0x000fea0003800000 */
[----:B------:R4:W5:Y:S02]  /*2b70*/  LDG.E.U8 R27, desc[UR16][R16.64+0x1] ;  /* 0x00000110101b7981 */ /* 0x000964000c1e1100 */
.L_x_40:
[----:B------:R-:W-:Y:S05]  /*2b80*/  BSYNC B1 ;  /* 0x0000000000017941 */ /* 0x000fea0003800000 */
.L_x_39:
[----:B-----5:R-:W-:Y:S01]  /*2b90*/  LOP3.LUT R27, R27, 0xff, RZ, 0xc0, !PT ;  /* 0x000000ff1b1b7812 */ /* 0x020fe200078ec0ff */
[----:B------:R-:W-:Y:S01]  /*2ba0*/  BSSY B1, `(.L_x_41) ;  /* 0x000000c000017945 */ /* 0x000fe20003800000 */
[----:B------:R-:W-:Y:S02]  /*2bb0*/  ISETP.GE.AND P0, PT, R26, 0x9, PT ;  /* 0x000000091a00780c */ /* 0x000fe40003f06270 */
[----:B------:R-:W-:Y:S02]  /*2bc0*/  F2FP.F16.E5M2.UNPACK_B R27, R27 ;  /* 0x0000001bff1b723e */ /* 0x000fe400020004ff */
[----:B------:R-:W-:-:S03]  /*2bd0*/  ISETP.LT.OR P2, PT, R25, 0x1, !P0 ;  /* 0x000000011900780c */ /* 0x000fc60004741670 */
[----:B------:R-:W-:-:S05]  /*2be0*/  HADD2.F32 R27, -RZ, R27.H0_H0 ;  /* 0x2000001bff1b7230 */ /* 0x000fca0000004100 */
[----:B------:R-:W-:-:S04]  /*2bf0*/  FMUL R27, R27, R10 ;  /* 0x0000000a1b1b7220 */ /* 0x000fc80000400000 */
[----:B------:R-:W-:-:S05]  /*2c00*/  FFMA R27, R76, R3, R27 ;  /* 0x000000034c1b7223 */ /* 0x000fca000000001b */
[----:B-1----:R-:W-:Y:S02]  /*2c10*/  F2FP.SATFINITE.E5M2.F32.PACK_AB_MERGE_C R29, RZ, R27, RZ ;  /* 0x0000001bff1d723e */ /* 0x002fe400048060ff */
[----:B------:R-:W-:-:S03]  /*2c20*/  PRMT R27, RZ, 0x7610, R27 ;  /* 0x00007610ff1b7816 */ /* 0x000fc6000000001b */
[----:B------:R1:W-:Y:S01]  /*2c30*/  @!P1 STG.E.U8 desc[UR16][R6.64+0x1], R29 ;  /* 0x0000011d06009986 */ /* 0x0003e2000c101110 */
[----:B------:R-:W-:Y:S05]  /*2c40*/  @P2 BRA `(.L_x_42) ;  /* 0x0000000000042947 */ /* 0x000fea0003800000 */
[----:B------:R0:W5:Y:S02]  /*2c50*/  LDG.E.U8 R27, desc[UR16][R12.64+0x8] ;  /* 0x000008100c1b7981 */ /* 0x000164000c1e1100 */
.L_x_42:
[----:B------:R-:W-:Y:S05]  /*2c60*/  BSYNC B1 ;  /* 0x0000000000017941 */ /* 0x000fea0003800000 */
.L_x_41:
        /* <DEDUP_REMOVED lines=13> */
.L_x_44:
[----:B------:R-:W-:Y:S05]  /*2d40*/  BSYNC B1 ;  /* 0x0000000000017941 */ /* 0x000fea0003800000 */
.L_x_43:
[----:B-----5:R-:W-:Y:S01]  /*2d50*/  LOP3.LUT R27, R27, 0xff, RZ, 0xc0, !PT ;  /* 0x000000ff1b1b7812 */ /* 0x020fe200078ec0ff */
[----:B------:R-:W-:Y:S01]  /*2d60*/  BSSY B1, `(.L_x_45) ;  /* 0x000000b000017945 */ /* 0x000fe20003800000 */
[----:B------:R-:W-:Y:S02]  /*2d70*/  ISETP.LT.OR P0, PT, R25, 0x9, !P0 ;  /* 0x000000091900780c */ /* 0x000fe40004701670 */
[----:B------:R-:W-:-:S05]  /*2d80*/  F2FP.F16.E5M2.UNPACK_B R27, R27 ;  /* 0x0000001bff1b723e */ /* 0x000fca00020004ff */
        /* <DEDUP_REMOVED lines=8> */
.L_x_46:
[----:B------:R-:W-:Y:S05]  /*2e10*/  BSYNC B1 ;  /* 0x0000000000017941 */ /* 0x000fea0003800000 */
.L_x_45:
        /* <DEDUP_REMOVED lines=12> */
.L_x_48:
[----:B------:R-:W-:Y:S05]  /*2ee0*/  BSYNC B1 ;  /* 0x0000000000017941 */ /* 0x000fea0003800000 */
.L_x_47:
        /* <DEDUP_REMOVED lines=13> */
.L_x_50:
[----:B------:R-:W-:Y:S05]  /*2fc0*/  BSYNC B1 ;  /* 0x0000000000017941 */ /* 0x000fea0003800000 */
.L_x_49:
        /* <DEDUP_REMOVED lines=13> */
.L_x_52:
[----:B------:R-:W-:Y:S05]  /*30a0*/  BSYNC B1 ;  /* 0x0000000000017941 */ /* 0x000fea0003800000 */
.L_x_51:
        /* <DEDUP_REMOVED lines=12> */
.L_x_54:
[----:B------:R-:W-:Y:S05]  /*3170*/  BSYNC B1 ;  /* 0x0000000000017941 */ /* 0x000fea0003800000 */
.L_x_53:
        /* <DEDUP_REMOVED lines=12> */
.L_x_56:
[----:B------:R-:W-:Y:S05]  /*3240*/  BSYNC B1 ;  /* 0x0000000000017941 */ /* 0x000fea0003800000 */
.L_x_55:
        /* <DEDUP_REMOVED lines=13> */
.L_x_58:
[----:B------:R-:W-:Y:S05]  /*3320*/  BSYNC B1 ;  /* 0x0000000000017941 */ /* 0x000fea0003800000 */
.L_x_57:
        /* <DEDUP_REMOVED lines=13> */
.L_x_60:
[----:B------:R-:W-:Y:S05]  /*3400*/  BSYNC B1 ;  /* 0x0000000000017941 */ /* 0x000fea0003800000 */
.L_x_59:
        /* <DEDUP_REMOVED lines=12> */
.L_x_62:
[----:B------:R-:W-:Y:S05]  /*34d0*/  BSYNC B1 ;  /* 0x0000000000017941 */ /* 0x000fea0003800000 */
.L_x_61:
        /* <DEDUP_REMOVED lines=12> */
.L_x_64:
[----:B------:R-:W-:Y:S05]  /*35a0*/  BSYNC B1 ;  /* 0x0000000000017941 */ /* 0x000fea0003800000 */
.L_x_63:
        /* <DEDUP_REMOVED lines=13> */
.L_x_66:
[----:B------:R-:W-:Y:S05]  /*3680*/  BSYNC B1 ;  /* 0x0000000000017941 */ /* 0x000fea0003800000 */
.L_x_65:
        /* <DEDUP_REMOVED lines=13> */
.L_x_68:
[----:B------:R-:W-:Y:S05]  /*3760*/  BSYNC B1 ;  /* 0x0000000000017941 */ /* 0x000fea0003800000 */
.L_x_67:
        /* <DEDUP_REMOVED lines=12> */
.L_x_70:
[----:B------:R-:W-:Y:S05]  /*3830*/  BSYNC B1 ;  /* 0x0000000000017941 */ /* 0x000fea0003800000 */
.L_x_69:
        /* <DEDUP_REMOVED lines=12> */
.L_x_72:
[----:B------:R-:W-:Y:S05]  /*3900*/  BSYNC B1 ;  /* 0x0000000000017941 */ /* 0x000fea0003800000 */
.L_x_71:
        /* <DEDUP_REMOVED lines=13> */
.L_x_74:
[----:B------:R-:W-:Y:S05]  /*39e0*/  BSYNC B1 ;  /* 0x0000000000017941 */ /* 0x000fea0003800000 */
.L_x_73:
        /* <DEDUP_REMOVED lines=13> */
.L_x_76:
[----:B------:R-:W-:Y:S05]  /*3ac0*/  BSYNC B1 ;  /* 0x0000000000017941 */ /* 0x000fea0003800000 */
.L_x_75:
        /* <DEDUP_REMOVED lines=12> */
.L_x_78:
[----:B------:R-:W-:Y:S05]  /*3b90*/  BSYNC B1 ;  /* 0x0000000000017941 */ /* 0x000fea0003800000 */
.L_x_77:
[----:B-----5:R-:W-:Y:S01]  /*3ba0*/  LOP3.LUT R27, R27, 0xff, RZ, 0xc0, !PT ;  /* 0x000000ff1b1b7812 */ /* 0x020fe200078ec0ff */
[----:B------:R-:W-:Y:S01]  /*3bb0*/  BSSY B1, `(.L_x_79) ;  /* 0x000000b000017945 */ /* 0x000fe20003800000 */
[----:B------:R-:W-:Y:S02]  /*3bc0*/  ISETP.LT.OR P1, PT, R25, 0x9, !P1 ;  /* 0x000000091900780c */ /* 0x000fe40004f21670 */
[----:B------:R-:W-:-:S05]  /*3bd0*/  F2FP.F16.E5M2.UNPACK_B R27, R27 ;  /* 0x0000001bff1b723e */ /* 0x000fca00020004ff */
[----:B------:R-:W-:-:S05]  /*3be0*/  HADD2.F32 R27, -RZ, R27.H0_H0 ;  /* 0x2000001bff1b7230 */ /* 0x000fca0000004100 */
[----:B------:R-:W-:-:S04]  /*3bf0*/  FMUL R28, R27, R10 ;  /* 0x0000000a1b1c7220 */ /* 0x000fc80000400000 */
[----:B------:R-:W-:Y:S01]  /*3c00*/  FFMA R28, R23, R3, R28 ;  /* 0x00000003171c7223 */ /* 0x000fe2000000001c */
[----:B------:R-:W-:-:S04]  /*3c10*/  PRMT R23, RZ, 0x7610, R23 ;  /* 0x00007610ff177816 */ /* 0x000fc80000000017 */
[----:B------:R-:W-:-:S05]  /*3c20*/  F2FP.SATFINITE.E5M2.F32.PACK_AB_MERGE_C R27, RZ, R28, RZ ;  /* 0x0000001cff1b723e */ /* 0x000fca00048060ff */
[----:B------:R0:W-:Y:S01]  /*3c30*/  @!P0 STG.E.U8 desc[UR16][R6.64+0x28], R27 ;  /* 0x0000281b06008986 */ /* 0x0001e2000c101110 */
[----:B------:R-:W-:Y:S05]  /*3c40*/  @P1 BRA `(.L_x_80) ;  /* 0x0000000000041947 */ /* 0x000fea0003800000 */
[----:B------:R0:W5:Y:S02]  /*3c50*/  LDG.E.U8 R23, desc[UR16][R16.64+0x29] ;  /* 0x0000291010177981 */ /* 0x000164000c1e1100 */
.L_x_80:
[----:B------:R-:W-:Y:S05]  /*3c60*/  BSYNC B1 ;  /* 0x0000000000017941 */ /* 0x000fea0003800000 */
.L_x_79:
        /* <DEDUP_REMOVED lines=8> */
[----:B0-----:R-:W-:Y:S02]  /*3cf0*/  F2FP.SATFINITE.E5M2.F32.PACK_AB_MERGE_C R27, RZ, R23, RZ ;  /* 0x00000017ff1b723e */ /* 0x001fe400048060ff */
[----:B------:R-:W-:-:S03]  /*3d00*/  PRMT R23, RZ, 0x7610, R23 ;  /* 0x00007610ff177816 */ /* 0x000fc60000000017 */
[----:B------:R0:W-:Y:S01]  /*3d10*/  @!P1 STG.E.U8 desc[UR16][R6.64+0x29], R27 ;  /* 0x0000291b06009986 */ /* 0x0001e2000c101110 */
[----:B------:R-:W-:Y:S05]  /*3d20*/  @P2 BRA `(.L_x_82) ;  /* 0x0000000000042947 */ /* 0x000fea0003800000 */
[----:B------:R0:W5:Y:S02]  /*3d30*/  LDG.E.U8 R23, desc[UR16][R12.64+0x30] ;  /* 0x000030100c177981 */ /* 0x000164000c1e1100 */
.L_x_82:
[----:B------:R-:W-:Y:S05]  /*3d40*/  BSYNC B1 ;  /* 0x0000000000017941 */ /* 0x000fea0003800000 */
.L_x_81:
[----:B-----5:R-:W-:Y:S01]  /*3d50*/  LOP3.LUT R23, R23, 0xff, RZ, 0xc0, !PT ;  /* 0x000000ff17177812 */ /* 0x020fe200078ec0ff */
[----:B------:R-:W-:Y:S01]  /*3d60*/  BSSY B1, `(.L_x_83) ;  /* 0x000000c000017945 */ /* 0x000fe20003800000 */
[----:B------:R-:W-:Y:S02]  /*3d70*/  ISETP.GE.AND P1, PT, R26, 0x32, PT ;  /* 0x000000321a00780c */ /* 0x000fe40003f26270 */
[----:B------:R-:W-:Y:S02]  /*3d80*/  F2FP.F16.E5M2.UNPACK_B R23, R23 ;  /* 0x00000017ff17723e */ /* 0x000fe400020004ff */
[----:B------:R-:W-:-:S03]  /*3d90*/  ISETP.LT.OR P3, PT, R25, 0x1, !P1 ;  /* 0x000000011900780c */ /* 0x000fc60004f61670 */
        /* <DEDUP_REMOVED lines=8> */
.L_x_84:
[----:B------:R-:W-:Y:S05]  /*3e20*/  BSYNC B1 ;  /* 0x0000000000017941 */ /* 0x000fea0003800000 */
.L_x_83:
[----:B-----5:R-:W-:Y:S01]  /*3e30*/  LOP3.LUT R21, R21, 0xff, RZ, 0xc0, !PT ;  /* 0x000000ff15157812 */ /* 0x020fe200078ec0ff */
[----:B------:R-:W-:Y:S01]  /*3e40*/  BSSY B1, `(.L_x_85) ;  /* 0x000000b000017945 */ /* 0x000fe20003800000 */
[----:B------:R-:W-:Y:S02]  /*3e50*/  ISETP.LT.OR P0, PT, R25, 0x9, !P0 ;  /* 0x000000091900780c */ /* 0x000fe40004701670 */
[----:B------:R-:W-:-:S05]  /*3e60*/  F2FP.F16.E5M2.UNPACK_B R21, R21 ;  /* 0x00000015ff15723e */ /* 0x000fca00020004ff */
        /* <DEDUP_REMOVED lines=8> */
.L_x_86:
[----:B------:R-:W-:Y:S05]  /*3ef0*/  BSYNC B1 ;  /* 0x0000000000017941 */ /* 0x000fea0003800000 */
.L_x_85:
        /* <DEDUP_REMOVED lines=12> */
.L_x_88:
[----:B------:R-:W-:Y:S05]  /*3fc0*/  BSYNC B1 ;  /* 0x0000000000017941 */ /* 0x000fea0003800000 */
.L_x_87:
        /* <DEDUP_REMOVED lines=13> */
.L_x_90:
[----:B------:R-:W-:Y:S05]  /*40a0*/  BSYNC B1 ;  /* 0x0000000000017941 */ /* 0x000fea0003800000 */
.L_x_89:
        /* <DEDUP_REMOVED lines=13> */
.L_x_92:
[----:B------:R-:W-:Y:S05]  /*4180*/  BSYNC B1 ;  /* 0x0000000000017941 */ /* 0x000fea0003800000 */
.L_x_91:
[----:B-----5:R-:W-:Y:S01]  /*4190*/  LOP3.LUT R15, R15, 0xff, RZ, 0xc0, !PT ;  /* 0x000000ff0f0f7812 */ /* 0x020fe200078ec0ff */
[----:B------:R-:W-:Y:S01]  /*41a0*/  BSSY B1, `(.L_x_93) ;  /* 0x000000b000017945 */ /* 0x000fe20003800000 */
[----:B------:R-:W-:Y:S02]  /*41b0*/  ISETP.LT.OR P0, PT, R25, 0x9, !P0 ;  /* 0x000000091900780c */ /* 0x000fe40004701670 */
[----:B------:R-:W-:Y:S02]  /*41c0*/  F2FP.F16.E5M2.UNPACK_B R15, R15 ;  /* 0x0000000fff0f723e */ /* 0x000fe400020004ff */
[----:B0-2---:R-:W-:-:S03]  /*41d0*/  PRMT R12, RZ, 0x7610, R12 ;  /* 0x00007610ff0c7816 */ /* 0x005fc6000000000c */
[----:B------:R-:W-:-:S05]  /*41e0*/  HADD2.F32 R15, -RZ, R15.H0_H0 ;  /* 0x2000000fff0f7230 */ /* 0x000fca0000004100 */
[----:B------:R-:W-:-:S04]  /*41f0*/  FMUL R15, R15, R10 ;  /* 0x0000000a0f0f7220 */ /* 0x000fc80000400000 */
[----:B------:R-:W-:-:S05]  /*4200*/  FFMA R15, R18, R3, R15 ;  /* 0x00000003120f7223 */ /* 0x000fca000000000f */
[----:B------:R-:W-:-:S05]  /*4210*/  F2FP.SATFINITE.E5M2.F32.PACK_AB_MERGE_C R15, RZ, R15, RZ ;  /* 0x0000000fff0f723e */ /* 0x000fca00048060ff */
[----:B------:R0:W-:Y:S01]  /*4220*/  @!P3 STG.E.U8 desc[UR16][R8.64+0x39], R15 ;  /* 0x0000390f0800b986 */ /* 0x0001e2000c101110 */
[----:B------:R-:W-:Y:S05]  /*4230*/  @P0 BRA `(.L_x_94) ;  /* 0x0000000000040947 */ /* 0x000fea0003800000 */
[----:B------:R2:W5:Y:S02]  /*4240*/  LDG.E.U8 R12, desc[UR16][R16.64+0x38] ;  /* 0x00003810100c7981 */ /* 0x000564000c1e1100 */
.L_x_94:
[----:B------:R-:W-:Y:S05]  /*4250*/  BSYNC B1 ;  /* 0x0000000000017941 */ /* 0x000fea0003800000 */
.L_x_93:
[----:B-----5:R-:W-:Y:S01]  /*4260*/  LOP3.LUT R12, R12, 0xff, RZ, 0xc0, !PT ;  /* 0x000000ff0c0c7812 */ /* 0x020fe200078ec0ff */
[----:B------:R-:W-:Y:S01]  /*4270*/  BSSY B1, `(.L_x_95) ;  /* 0x000000b000017945 */ /* 0x000fe20003800000 */
[----:B------:R-:W-:Y:S02]  /*4280*/  ISETP.LT.OR P1, PT, R25, 0x9, !P1 ;  /* 0x000000091900780c */ /* 0x000fe40004f21670 */
[----:B------:R-:W-:-:S05]  /*4290*/  F2FP.F16.E5M2.UNPACK_B R12, R12 ;  /* 0x0000000cff0c723e */ /* 0x000fca00020004ff */
[----:B01----:R-:W-:-:S05]  /*42a0*/  HADD2.F32 R9, -RZ, R12.H0_H0 ;  /* 0x2000000cff097230 */ /* 0x003fca0000004100 */
[----:B------:R-:W-:-:S04]  /*42b0*/  FMUL R8, R9, R10 ;  /* 0x0000000a09087220 */ /* 0x000fc80000400000 */
[----:B------:R-:W-:-:S05]  /*42c0*/  FFMA R8, R11, R3, R8 ;  /* 0x000000030b087223 */ /* 0x000fca0000000008 */
[----:B------:R-:W-:Y:S02]  /*42d0*/  F2FP.SATFINITE.E5M2.F32.PACK_AB_MERGE_C R9, RZ, R8, RZ ;  /* 0x00000008ff09723e */ /* 0x000fe400048060ff */
[----:B------:R-:W-:-:S03]  /*42e0*/  PRMT R8, RZ, 0x7610, R8 ;  /* 0x00007610ff087816 */ /* 0x000fc60000000008 */
[----:B------:R0:W-:Y:S01]  /*42f0*/  @!P0 STG.E.U8 desc[UR16][R6.64+0x38], R9 ;  /* 0x0000380906008986 */ /* 0x0001e2000c101110 */
[----:B------:R-:W-:Y:S05]  /*4300*/  @P1 BRA `(.L_x_96) ;  /* 0x0000000000041947 */ /* 0x000fea0003800000 */
[----:B------:R1:W5:Y:S02]  /*4310*/  LDG.E.U8 R8, desc[UR16][R16.64+0x39] ;  /* 0x0000391010087981 */ /* 0x000364000c1e1100 */
.L_x_96:
[----:B------:R-:W-:Y:S05]  /*4320*/  BSYNC B1 ;  /* 0x0000000000017941 */ /* 0x000fea0003800000 */
.L_x_95:
[----:B------:R-:W-:Y:S05]  /*4330*/  @P1 BRA `(.L_x_97) ;  /* 0x0000000800601947 */ /* 0x000fea0003800000 */
[----:B-----5:R-:W-:-:S04]  /*4340*/  LOP3.LUT R8, R8, 0xff, RZ, 0xc0, !PT ;  /* 0x000000ff08087812 */ /* 0x020fc800078ec0ff */
[----:B------:R-:W-:-:S05]  /*4350*/  F2FP.F16.E5M2.UNPACK_B R8, R8 ;  /* 0x00000008ff08723e */ /* 0x000fca00020004ff */
[----:B0-----:R-:W-:-:S05]  /*4360*/  HADD2.F32 R9, -RZ, R8.H0_H0 ;  /* 0x20000008ff097230 */ /* 0x001fca0000004100 */
[----:B------:R-:W-:-:S04]  /*4370*/  FMUL R9, R9, R10 ;  /* 0x0000000a09097220 */ /* 0x000fc80000400000 */
[----:B------:R-:W-:-:S05]  /*4380*/  FFMA R9, R14, R3, R9 ;  /* 0x000000030e097223 */ /* 0x000fca0000000009 */
[----:B------:R-:W-:-:S05]  /*4390*/  F2FP.SATFINITE.E5M2.F32.PACK_AB_MERGE_C R9, RZ, R9, RZ ;  /* 0x00000009ff09723e */ /* 0x000fca00048060ff */
[----:B------:R0:W-:Y:S01]  /*43a0*/  STG.E.U8 desc[UR16][R6.64+0x39], R9 ;  /* 0x0000390906007986 */ /* 0x0001e2000c101110 */
[----:B------:R-:W-:Y:S05]  /*43b0*/  BRA `(.L_x_97) ;  /* 0x0000000800407947 */ /* 0x000fea0003800000 */
.L_x_32:
[C---:B------:R-:W-:Y:S01]  /*43c0*/  ISETP.GE.AND P3, PT, R26.reuse, 0x1, PT ;  /* 0x000000011a00780c */ /* 0x040fe20003f66270 */
[-C--:B--2---:R-:W-:Y:S01]  /*43d0*/  FMUL R79, R79, R3.reuse ;  /* 0x000000034f4f7220 */ /* 0x084fe20000400000 */
[----:B------:R-:W-:Y:S01]  /*43e0*/  ISETP.GE.AND P0, PT, R26, 0x2, PT ;  /* 0x000000021a00780c */ /* 0x000fe20003f06270 */
[-C--:B------:R-:W-:Y:S01]  /*43f0*/  FMUL R78, R78, R3.reuse ;  /* 0x000000034e4e7220 */ /* 0x080fe20000400000 */
[----:B------:R-:W-:Y:S01]  /*4400*/  ISETP.LT.OR P1, PT, R25, 0x1, !P3 ;  /* 0x000000011900780c */ /* 0x000fe20005f21670 */
[-C--:B------:R-:W-:Y:S01]  /*4410*/  FMUL R77, R77, R3.reuse ;  /* 0x000000034d4d7220 */ /* 0x080fe20000400000 */
[C---:B------:R-:W-:Y:S01]  /*4420*/  ISETP.LT.OR P2, PT, R25.reuse, 0x1, !P0 ;  /* 0x000000011900780c */ /* 0x040fe20004741670 */
[-C--:B------:R-:W-:Y:S01]  /*4430*/  FMUL R76, R76, R3.reuse ;  /* 0x000000034c4c7220 */ /* 0x080fe20000400000 */
[----:B------:R-:W-:Y:S01]  /*4440*/  ISETP.LT.OR P3, PT, R25, 0x9, !P3 ;  /* 0x000000091900780c */ /* 0x000fe20005f61670 */
[----:B------:R-:W-:Y:S01]  /*4450*/  FMUL R75, R75, R3 ;  /* 0x000000034b4b7220 */ /* 0x000fe20000400000 */
[----:B------:R-:W-:Y:S01]  /*4460*/  F2FP.SATFINITE.E5M2.F32.PACK_AB_MERGE_C R79, RZ, R79, RZ ;  /* 0x0000004fff4f723e */ /* 0x000fe200048060ff */
[-C--:B------:R-:W-:Y:S01]  /*4470*/  FMUL R74, R74, R3.reuse ;  /* 0x000000034a4a7220 */ /* 0x080fe20000400000 */
[----:B------:R-:W-:Y:S01]  /*4480*/  F2FP.SATFINITE.E5M2.F32.PACK_AB_MERGE_C R13, RZ, R78, RZ ;  /* 0x0000004eff0d723e */ /* 0x000fe200048060ff */
[----:B------:R-:W-:Y:S01]  /*4490*/  FMUL R73, R73, R3 ;  /* 0x0000000349497220 */ /* 0x000fe20000400000 */
[----:B------:R-:W-:Y:S01]  /*44a0*/  F2FP.SATFINITE.E5M2.F32.PACK_AB_MERGE_C R77, RZ, R77, RZ ;  /* 0x0000004dff4d723e */ /* 0x000fe200048060ff */
[-C--:B------:R-:W-:Y:S01]  /*44b0*/  FMUL R72, R72, R3.reuse ;  /* 0x0000000348487220 */ /* 0x080fe20000400000 */
[----:B------:R-:W-:Y:S01]  /*44c0*/  ISETP.LT.OR P0, PT, R25, 0x9, !P0 ;  /* 0x000000091900780c */ /* 0x000fe20004701670 */
[----:B------:R-:W-:Y:S01]  /*44d0*/  @!P1 STG.E.U8 desc[UR16][R8.64], R79 ;  /* 0x0000004f08009986 */ /* 0x000fe2000c101110 */
[C---:B------:R-:W-:Y:S01]  /*44e0*/  ISETP.GE.AND P1, PT, R26.reuse, 0x9, PT ;  /* 0x000000091a00780c */ /* 0x040fe20003f26270 */
[----:B------:R-:W-:Y:S01]  /*44f0*/  FMUL R71, R71, R3 ;  /* 0x0000000347477220 */ /* 0x000fe20000400000 */
[----:B------:R-:W-:Y:S01]  /*4500*/  F2FP.SATFINITE.E5M2.F32.PACK_AB_MERGE_C R75, RZ, R75, RZ ;  /* 0x0000004bff4b723e */ /* 0x000fe200048060ff */
[----:B------:R0:W-:Y:S01]  /*4510*/  @!P2 STG.E.U8 desc[UR16][R8.64+0x1], R13 ;  /* 0x0000010d0800a986 */ /* 0x0001e2000c101110 */
[----:B------:R-:W-:Y:S01]  /*4520*/  ISETP.GE.AND P2, PT, R26, 0xa, PT ;  /* 0x0000000a1a00780c */ /* 0x000fe20003f46270 */
[-C--:B------:R-:W-:Y:S01]  /*4530*/  FMUL R70, R70, R3.reuse ;  /* 0x0000000346467220 */ /* 0x080fe20000400000 */
[----:B------:R-:W-:Y:S01]  /*4540*/  F2FP.SATFINITE.E5M2.F32.PACK_AB_MERGE_C R17, RZ, R74, RZ ;  /* 0x0000004aff11723e */ /* 0x000fe200048060ff */
[----:B------:R-:W-:Y:S01]  /*4550*/  @!P3 STG.E.U8 desc[UR16][R6.64], R77 ;  /* 0x0000004d0600b986 */ /* 0x000fe2000c101110 */
[C---:B------:R-:W-:Y:S01]  /*4560*/  ISETP.LT.OR P3, PT, R25.reuse, 0x1, !P1 ;  /* 0x000000011900780c */ /* 0x040fe20004f61670 */
[-C--:B------:R-:W-:Y:S01]  /*4570*/  FMUL R68, R68, R3.reuse ;  /* 0x0000000344447220 */ /* 0x080fe20000400000 */
[----:B------:R-:W-:Y:S01]  /*4580*/  ISETP.LT.OR P5, PT, R25, 0x1, !P2 ;  /* 0x000000011900780c */ /* 0x000fe200057a1670 */
[-C--:B------:R-:W-:Y:S01]  /*4590*/  FMUL R67, R67, R3.reuse ;  /* 0x0000000343437220 */ /* 0x080fe20000400000 */
[----:B------:R-:W-:Y:S01]  /*45a0*/  ISETP.LT.OR P1, PT, R25, 0x9, !P1 ;  /* 0x000000091900780c */ /* 0x000fe20004f21670 */
[----:B------:R-:W-:Y:S01]  /*45b0*/  FMUL R65, R65, R3 ;  /* 0x0000000341417220 */ /* 0x000fe20000400000 */
[----:B------:R-:W-:Y:S01]  /*45c0*/  F2FP.SATFINITE.E5M2.F32.PACK_AB_MERGE_C R73, RZ, R73, RZ ;  /* 0x00000049ff49723e */ /* 0x000fe200048060ff */
[-C--:B------:R-:W-:Y:S01]  /*45d0*/  FMUL R66, R66, R3.reuse ;  /* 0x0000000342427220 */ /* 0x080fe20000400000 */
[----:B0-----:R-:W-:Y:S01]  /*45e0*/  F2FP.SATFINITE.E5M2.F32.PACK_AB_MERGE_C R13, RZ, R76, RZ ;  /* 0x0000004cff0d723e */ /* 0x001fe200048060ff */
[-C--:B------:R-:W-:Y:S01]  /*45f0*/  FMUL R64, R64, R3.reuse ;  /* 0x0000000340407220 */ /* 0x080fe20000400000 */
[----:B------:R-:W-:Y:S01]  /*4600*/  ISETP.LT.OR P2, PT, R25, 0x9, !P2 ;  /* 0x000000091900780c */ /* 0x000fe20005741670 */
[-C--:B------:R-:W-:Y:S01]  /*4610*/  FMUL R63, R63, R3.reuse ;  /* 0x000000033f3f7220 */ /* 0x080fe20000400000 */
[----:B------:R-:W-:Y:S01]  /*4620*/  F2FP.SATFINITE.E5M2.F32.PACK_AB_MERGE_C R27, RZ, R72, RZ ;  /* 0x00000048ff1b723e */ /* 0x000fe200048060ff */
[----:B------:R0:W-:Y:S01]  /*4630*/  @!P0 STG.E.U8 desc[UR16][R6.64+0x1], R13 ;  /* 0x0000010d06008986 */ /* 0x0001e2000c101110 */
[C---:B------:R-:W-:Y:S01]  /*4640*/  ISETP.GE.AND P0, PT, R26.reuse, 0x11, PT ;  /* 0x000000111a00780c */ /* 0x040fe20003f06270 */
[----:B------:R-:W-:Y:S01]  /*4650*/  FMUL R61, R61, R3 ;  /* 0x000000033d3d7220 */ /* 0x000fe20000400000 */
[----:B------:R-:W-:Y:S01]  /*4660*/  F2FP.SATFINITE.E5M2.F32.PACK_AB_MERGE_C R71, RZ, R71, RZ ;  /* 0x00000047ff47723e */ /* 0x000fe200048060ff */
[----:B------:R-:W-:Y:S01]  /*4670*/  @!P3 STG.E.U8 desc[UR16][R8.64+0x8], R75 ;  /* 0x0000084b0800b986 */ /* 0x000fe2000c101110 */
[----:B------:R-:W-:Y:S01]  /*4680*/  ISETP.GE.AND P3, PT, R26, 0x12, PT ;  /* 0x000000121a00780c */ /* 0x000fe20003f66270 */
[----:B------:R-:W-:Y:S01]  /*4690*/  FMUL R62, R62, R3 ;  /* 0x000000033e3e7220 */ /* 0x000fe20000400000 */
[----:B------:R-:W-:Y:S01]  /*46a0*/  F2FP.SATFINITE.E5M2.F32.PACK_AB_MERGE_C R67, RZ, R67, RZ ;  /* 0x00000043ff43723e */ /* 0x000fe200048060ff */
[----:B------:R1:W-:Y:S01]  /*46b0*/  @!P5 STG.E.U8 desc[UR16][R8.64+0x9], R17 ;  /* 0x000009110800d986 */ /* 0x0003e2000c101110 */
[----:B------:R-:W-:Y:S01]  /*46c0*/  ISETP.LT.OR P5, PT, R25, 0x1, !P3 ;  /* 0x000000011900780c */ /* 0x000fe20005fa1670 */
[-C--:B------:R-:W-:Y:S01]  /*46d0*/  FMUL R59, R59, R3.reuse ;  /* 0x000000033b3b7220 */ /* 0x080fe20000400000 */
[C---:B------:R-:W-:Y:S01]  /*46e0*/  ISETP.LT.OR P3, PT, R25.reuse, 0x9, !P3 ;  /* 0x000000091900780c */ /* 0x040fe20005f61670 */
[----:B------:R-:W-:Y:S01]  /*46f0*/  @!P1 STG.E.U8 desc[UR16][R6.64+0x8], R73 ;  /* 0x0000084906009986 */ /* 0x000fe2000c101110 */
[----:B------:R-:W-:Y:S01]  /*4700*/  ISETP.LT.OR P1, PT, R25, 0x1, !P0 ;  /* 0x000000011900780c */ /* 0x000fe20004721670 */
[-C--:B------:R-:W-:Y:S01]  /*4710*/  FMUL R60, R60, R3.reuse ;  /* 0x000000033c3c7220 */ /* 0x080fe20000400000 */
[----:B0-----:R-:W-:Y:S01]  /*4720*/  F2FP.SATFINITE.E5M2.F32.PACK_AB_MERGE_C R13, RZ, R70, RZ ;  /* 0x00000046ff0d723e */ /* 0x001fe200048060ff */
[----:B------:R-:W-:Y:S01]  /*4730*/  @!P2 STG.E.U8 desc[UR16][R6.64+0x9], R27 ;  /* 0x0000091b0600a986 */ /* 0x000fe2000c101110 */
[----:B------:R-:W-:Y:S01]  /*4740*/  ISETP.GE.AND P2, PT, R26, 0x19, PT ;  /* 0x000000191a00780c */ /* 0x000fe20003f46270 */
[-C--:B------:R-:W-:Y:S01]  /*4750*/  FMUL R57, R57, R3.reuse ;  /* 0x0000000339397220 */ /* 0x080fe20000400000 */
[C---:B------:R-:W-:Y:S01]  /*4760*/  ISETP.LT.OR P0, PT, R25.reuse, 0x9, !P0 ;  /* 0x000000091900780c */ /* 0x040fe20004701670 */
[-C--:B------:R-:W-:Y:S01]  /*4770*/  FMUL R58, R58, R3.reuse ;  /* 0x000000033a3a7220 */ /* 0x080fe20000400000 */
[----:B------:R-:W-:Y:S01]  /*4780*/  ISETP.LT.OR P6, PT, R25, 0x1, !P2 ;  /* 0x000000011900780c */ /* 0x000fe200057c1670 */
[----:B------:R0:W-:Y:S01]  /*4790*/  @!P5 STG.E.U8 desc[UR16][R8.64+0x11], R13 ;  /* 0x0000110d0800d986 */ /* 0x0001e2000c101110 */
[----:B-1----:R-:W-:Y:S01]  /*47a0*/  F2FP.SATFINITE.E5M2.F32.PACK_AB_MERGE_C R17, RZ, R68, RZ ;  /* 0x00000044ff11723e */ /* 0x002fe200048060ff */
[----:B------:R-:W-:Y:S01]  /*47b0*/  FMUL R56, R56, R3 ;  /* 0x0000000338387220 */ /* 0x000fe20000400000 */
[----:B------:R-:W-:Y:S01]  /*47c0*/  F2FP.SATFINITE.E5M2.F32.PACK_AB_MERGE_C R65, RZ, R65, RZ ;  /* 0x00000041ff41723e */ /* 0x000fe200048060ff */
[----:B------:R-:W-:Y:S01]  /*47d0*/  @!P1 STG.E.U8 desc[UR16][R8.64+0x10], R71 ;  /* 0x0000104708009986 */ /* 0x000fe2000c101110 */
[----:B------:R-:W-:Y:S01]  /*47e0*/  ISETP.GE.AND P1, PT, R26, 0x1a, PT ;  /* 0x0000001a1a00780c */ /* 0x000fe20003f26270 */
[-C--:B------:R-:W-:Y:S01]  /*47f0*/  FMUL R23, R23, R3.reuse ;  /* 0x0000000317177220 */ /* 0x080fe20000400000 */
[C---:B------:R-:W-:Y:S01]  /*4800*/  ISETP.LT.OR P2, PT, R25.reuse, 0x9, !P2 ;  /* 0x000000091900780c */ /* 0x040fe20005741670 */
[----:B------:R1:W-:Y:S01]  /*4810*/  @!P3 STG.E.U8 desc[UR16][R6.64+0x11], R17 ;  /* 0x000011110600b986 */ /* 0x0003e2000c101110 */
[----:B------:R-:W-:Y:S01]  /*4820*/  ISETP.LT.OR P5, PT, R25, 0x1, !P1 ;  /* 0x000000011900780c */ /* 0x000fe20004fa1670 */
[-C--:B------:R-:W-:Y:S01]  /*4830*/  FMUL R21, R21, R3.reuse ;  /* 0x0000000315157220 */ /* 0x080fe20000400000 */
[----:B------:R-:W-:Y:S01]  /*4840*/  ISETP.LT.OR P3, PT, R25, 0x9, !P1 ;  /* 0x000000091900780c */ /* 0x000fe20004f61670 */
[----:B------:R-:W-:Y:S01]  /*4850*/  @!P0 STG.E.U8 desc[UR16][R6.64+0x10], R67 ;  /* 0x0000104306008986 */ /* 0x000fe2000c101110 */
[----:B0-----:R-:W-:Y:S01]  /*4860*/  F2FP.SATFINITE.E5M2.F32.PACK_AB_MERGE_C R13, RZ, R66, RZ ;  /* 0x00000042ff0d723e */ /* 0x001fe200048060ff */
[-C--:B------:R-:W-:Y:S01]  /*4870*/  FMUL R22, R22, R3.reuse ;  /* 0x0000000316167220 */ /* 0x080fe20000400000 */
[C---:B------:R-:W-:Y:S01]  /*4880*/  ISETP.GE.AND P0, PT, R26.reuse, 0x21, PT ;  /* 0x000000211a00780c */ /* 0x040fe20003f06270 */
[----:B------:R-:W-:Y:S01]  /*4890*/  @!P6 STG.E.U8 desc[UR16][R8.64+0x18], R65 ;  /* 0x000018410800e986 */ /* 0x000fe2000c101110 */
[----:B------:R-:W-:Y:S01]  /*48a0*/  ISETP.GE.AND P1, PT, R26, 0x22, PT ;  /* 0x000000221a00780c */ /* 0x000fe20003f26270 */
[-C--:B------:R-:W-:Y:S01]  /*48b0*/  FMUL R19, R19, R3.reuse ;  /* 0x0000000313137220 */ /* 0x080fe20000400000 */
[C---:B------:R-:W-:Y:S01]  /*48c0*/  ISETP.LT.OR P6, PT, R25.reuse, 0x1, !P0 ;  /* 0x000000011900780c */ /* 0x040fe200047c1670 */
[-C--:B------:R-:W-:Y:S01]  /*48d0*/  FMUL R20, R20, R3.reuse ;  /* 0x0000000314147220 */ /* 0x080fe20000400000 */
[----:B-1----:R-:W-:Y:S01]  /*48e0*/  F2FP.SATFINITE.E5M2.F32.PACK_AB_MERGE_C R17, RZ, R64, RZ ;  /* 0x00000040ff11723e */ /* 0x002fe200048060ff */
[----:B------:R0:W-:Y:S01]  /*48f0*/  @!P5 STG.E.U8 desc[UR16][R8.64+0x19], R13 ;  /* 0x0000190d0800d986 */ /* 0x0001e2000c101110 */
[----:B------:R-:W-:Y:S01]  /*4900*/  ISETP.LT.OR P5, PT, R25, 0x1, !P1 ;  /* 0x000000011900780c */ /* 0x000fe20004fa1670 */
[----:B------:R-:W-:Y:S01]  /*4910*/  FMUL R15, R15, R3 ;  /* 0x000000030f0f7220 */ /* 0x000fe20000400000 */
[----:B------:R-:W-:Y:S01]  /*4920*/  F2FP.SATFINITE.E5M2.F32.PACK_AB_MERGE_C R63, RZ, R63, RZ ;  /* 0x0000003fff3f723e */ /* 0x000fe200048060ff */
[----:B------:R1:W-:Y:S01]  /*4930*/  @!P3 STG.E.U8 desc[UR16][R6.64+0x19], R17 ;  /* 0x000019110600b986 */ /* 0x0003e2000c101110 */
[----:B------:R-:W-:Y:S01]  /*4940*/  F2FP.SATFINITE.E5M2.F32.PACK_AB_MERGE_C R61, RZ, R61, RZ ;  /* 0x0000003dff3d723e */ /* 0x000fe200048060ff */
[-C--:B------:R-:W-:Y:S01]  /*4950*/  FMUL R18, R18, R3.reuse ;  /* 0x0000000312127220 */ /* 0x080fe20000400000 */
[----:B------:R-:W-:Y:S01]  /*4960*/  F2FP.SATFINITE.E5M2.F32.PACK_AB_MERGE_C R27, RZ, R62, RZ ;  /* 0x0000003eff1b723e */ /* 0x000fe200048060ff */
[----:B------:R-:W-:Y:S01]  /*4970*/  @!P2 STG.E.U8 desc[UR16][R6.64+0x18], R63 ;  /* 0x0000183f0600a986 */ /* 0x000fe2000c101110 */
[----:B------:R-:W-:Y:S01]  /*4980*/  ISETP.LT.OR P3, PT, R25, 0x9, !P1 ;  /* 0x000000091900780c */ /* 0x000fe20004f61670 */
[-C--:B------:R-:W-:Y:S01]  /*4990*/  FMUL R11, R11, R3.reuse ;  /* 0x000000030b0b7220 */ /* 0x080fe20000400000 */
[----:B------:R-:W-:Y:S01]  /*49a0*/  ISETP.GE.AND P2, PT, R26, 0x29, PT ;  /* 0x000000291a00780c */ /* 0x000fe20003f46270 */
[----:B------:R-:W-:Y:S01]  /*49b0*/  @!P6 STG.E.U8 desc[UR16][R8.64+0x20], R61 ;  /* 0x0000203d0800e986 */ /* 0x000fe2000c101110 */
[C---:B------:R-:W-:Y:S01]  /*49c0*/  ISETP.LT.OR P0, PT, R25.reuse, 0x9, !P0 ;  /* 0x000000091900780c */ /* 0x040fe20004701670 */
[----:B------:R-:W-:Y:S01]  /*49d0*/  FMUL R14, R14, R3 ;  /* 0x000000030e0e7220 */ /* 0x000fe20000400000 */
[----:B------:R-:W-:Y:S01]  /*49e0*/  ISETP.GE.AND P1, PT, R26, 0x2a, PT ;  /* 0x0000002a1a00780c */ /* 0x000fe20003f26270 */
[----:B------:R-:W-:Y:S01]  /*49f0*/  @!P5 STG.E.U8 desc[UR16][R8.64+0x21], R27 ;  /* 0x0000211b0800d986 */ /* 0x000fe2000c101110 */
[----:B------:R-:W-:-:S02]  /*4a00*/  ISETP.LT.OR P6, PT, R25, 0x1, !P2 ;  /* 0x000000011900780c */ /* 0x000fc400057c1670 */
[C---:B------:R-:W-:Y:S02]  /*4a10*/  ISETP.LT.OR P5, PT, R25.reuse, 0x1, !P1 ;  /* 0x000000011900780c */ /* 0x040fe40004fa1670 */
[----:B------:R-:W-:Y:S02]  /*4a20*/  F2FP.SATFINITE.E5M2.F32.PACK_AB_MERGE_C R59, RZ, R59, RZ ;  /* 0x0000003bff3b723e */ /* 0x000fe400048060ff */
[----:B0-----:R-:W-:Y:S02]  /*4a30*/  F2FP.SATFINITE.E5M2.F32.PACK_AB_MERGE_C R13, RZ, R60, RZ ;  /* 0x0000003cff0d723e */ /* 0x001fe400048060ff */
[----:B------:R-:W-:Y:S01]  /*4a40*/  F2FP.SATFINITE.E5M2.F32.PACK_AB_MERGE_C R57, RZ, R57, RZ ;  /* 0x00000039ff39723e */ /* 0x000fe200048060ff */
[----:B------:R-:W-:Y:S01]  /*4a50*/  @!P0 STG.E.U8 desc[UR16][R6.64+0x20], R59 ;  /* 0x0000203b06008986 */ /* 0x000fe2000c101110 */
[----:B-1----:R-:W-:Y:S02]  /*4a60*/  F2FP.SATFINITE.E5M2.F32.PACK_AB_MERGE_C R17, RZ, R58, RZ ;  /* 0x0000003aff11723e */ /* 0x002fe400048060ff */
[C---:B------:R-:W-:Y:S01]  /*4a70*/  ISETP.LT.OR P1, PT, R25.reuse, 0x9, !P1 ;  /* 0x000000091900780c */ /* 0x040fe20004f21670 */
[----:B------:R0:W-:Y:S01]  /*4a80*/  @!P3 STG.E.U8 desc[UR16][R6.64+0x21], R13 ;  /* 0x0000210d0600b986 */ /* 0x0001e2000c101110 */
[----:B------:R-:W-:-:S02]  /*4a90*/  ISETP.LT.OR P2, PT, R25, 0x9, !P2 ;  /* 0x000000091900780c */ /* 0x000fc40005741670 */
[C---:B------:R-:W-:Y:S01]  /*4aa0*/  ISETP.GE.AND P3, PT, R26.reuse, 0x31, PT ;  /* 0x000000311a00780c */ /* 0x040fe20003f66270 */
[----:B------:R-:W-:Y:S01]  /*4ab0*/  @!P6 STG.E.U8 desc[UR16][R8.64+0x28], R57 ;  /* 0x000028390800e986 */ /* 0x000fe2000c101110 */
[----:B------:R-:W-:Y:S02]  /*4ac0*/  ISETP.GE.AND P0, PT, R26, 0x32, PT ;  /* 0x000000321a00780c */ /* 0x000fe40003f06270 */
[----:B------:R-:W-:Y:S01]  /*4ad0*/  F2FP.SATFINITE.E5M2.F32.PACK_AB_MERGE_C R23, RZ, R23, RZ ;  /* 0x00000017ff17723e */ /* 0x000fe200048060ff */
[----:B------:R1:W-:Y:S01]  /*4ae0*/  @!P5 STG.E.U8 desc[UR16][R8.64+0x29], R17 ;  /* 0x000029110800d986 */ /* 0x0003e2000c101110 */
[C---:B------:R-:W-:Y:S02]  /*4af0*/  ISETP.LT.OR P5, PT, R25.reuse, 0x1, !P3 ;  /* 0x000000011900780c */ /* 0x040fe40005fa1670 */
[----:B------:R-:W-:Y:S02]  /*4b00*/  ISETP.LT.OR P6, PT, R25, 0x1, !P0 ;  /* 0x000000011900780c */ /* 0x000fe400047c1670 */
[----:B0-----:R-:W-:Y:S01]  /*4b10*/  F2FP.SATFINITE.E5M2.F32.PACK_AB_MERGE_C R13, RZ, R56, RZ ;  /* 0x00000038ff0d723e */ /* 0x001fe200048060ff */
[----:B------:R-:W-:Y:S01]  /*4b20*/  @!P2 STG.E.U8 desc[UR16][R6.64+0x28], R23 ;  /* 0x000028170600a986 */ /* 0x000fe2000c101110 */
[----:B------:R-:W-:-:S02]  /*4b30*/  F2FP.SATFINITE.E5M2.F32.PACK_AB_MERGE_C R21, RZ, R21, RZ ;  /* 0x00000015ff15723e */ /* 0x000fc400048060ff */
[C---:B------:R-:W-:Y:S01]  /*4b40*/  ISETP.GE.AND P2, PT, R26.reuse, 0x3a, PT ;  /* 0x0000003a1a00780c */ /* 0x040fe20003f46270 */
[----:B------:R0:W-:Y:S01]  /*4b50*/  @!P1 STG.E.U8 desc[UR16][R6.64+0x29], R13 ;  /* 0x0000290d06009986 */ /* 0x0001e2000c101110 */
[C---:B------:R-:W-:Y:S02]  /*4b60*/  ISETP.LT.OR P1, PT, R25.reuse, 0x9, !P3 ;  /* 0x000000091900780c */ /* 0x040fe40005f21670 */
[----:B-1----:R-:W-:Y:S01]  /*4b70*/  F2FP.SATFINITE.E5M2.F32.PACK_AB_MERGE_C R17, RZ, R22, RZ ;  /* 0x00000016ff11723e */ /* 0x002fe200048060ff */
[----:B------:R-:W-:Y:S01]  /*4b80*/  @!P5 STG.E.U8 desc[UR16][R8.64+0x30], R21 ;  /* 0x000030150800d986 */ /* 0x000fe2000c101110 */
[----:B------:R-:W-:Y:S02]  /*4b90*/  ISETP.GE.AND P3, PT, R26, 0x39, PT ;  /* 0x000000391a00780c */ /* 0x000fe40003f66270 */
[C---:B------:R-:W-:Y:S01]  /*4ba0*/  ISETP.LT.OR P0, PT, R25.reuse, 0x9, !P0 ;  /* 0x000000091900780c */ /* 0x040fe20004701670 */
[----:B------:R1:W-:Y:S01]  /*4bb0*/  @!P6 STG.E.U8 desc[UR16][R8.64+0x31], R17 ;  /* 0x000031110800e986 */ /* 0x0003e2000c101110 */
[----:B------:R-:W-:-:S02]  /*4bc0*/  ISETP.LT.OR P5, PT, R25, 0x1, !P3 ;  /* 0x000000011900780c */ /* 0x000fc40005fa1670 */
[C---:B------:R-:W-:Y:S02]  /*4bd0*/  ISETP.LT.OR P6, PT, R25.reuse, 0x1, !P2 ;  /* 0x000000011900780c */ /* 0x040fe400057c1670 */
[C---:B------:R-:W-:Y:S02]  /*4be0*/  ISETP.LT.OR P3, PT, R25.reuse, 0x9, !P3 ;  /* 0x000000091900780c */ /* 0x040fe40005f61670 */
[----:B------:R-:W-:Y:S02]  /*4bf0*/  ISETP.LT.OR P2, PT, R25, 0x9, !P2 ;  /* 0x000000091900780c */ /* 0x000fe40005741670 */
[----:B------:R-:W-:Y:S02]  /*4c00*/  F2FP.SATFINITE.E5M2.F32.PACK_AB_MERGE_C R19, RZ, R19, RZ ;  /* 0x00000013ff13723e */ /* 0x000fe400048060ff */
[----:B0-----:R-:W-:Y:S02]  /*4c10*/  F2FP.SATFINITE.E5M2.F32.PACK_AB_MERGE_C R13, RZ, R20, RZ ;  /* 0x00000014ff0d723e */ /* 0x001fe400048060ff */
[----:B------:R-:W-:Y:S01]  /*4c20*/  F2FP.SATFINITE.E5M2.F32.PACK_AB_MERGE_C R15, RZ, R15, RZ ;  /* 0x0000000fff0f723e */ /* 0x000fe200048060ff */
[----:B------:R0:W-:Y:S01]  /*4c30*/  @!P1 STG.E.U8 desc[UR16][R6.64+0x30], R19 ;  /* 0x0000301306009986 */ /* 0x0001e2000c101110 */
[----:B-1----:R-:W-:-:S02]  /*4c40*/  F2FP.SATFINITE.E5M2.F32.PACK_AB_MERGE_C R17, RZ, R18, RZ ;  /* 0x00000012ff11723e */ /* 0x002fc400048060ff */
[----:B------:R-:W-:Y:S01]  /*4c50*/  F2FP.SATFINITE.E5M2.F32.PACK_AB_MERGE_C R11, RZ, R11, RZ ;  /* 0x0000000bff0b723e */ /* 0x000fe200048060ff */
[----:B------:R0:W-:Y:S01]  /*4c60*/  @!P0 STG.E.U8 desc[UR16][R6.64+0x31], R13 ;  /* 0x0000310d06008986 */ /* 0x0001e2000c101110 */
[----:B------:R-:W-:-:S03]  /*4c70*/  F2FP.SATFINITE.E5M2.F32.PACK_AB_MERGE_C R21, RZ, R14, RZ ;  /* 0x0000000eff15723e */ /* 0x000fc600048060ff */
[----:B------:R0:W-:Y:S04]  /*4c80*/  @!P5 STG.E.U8 desc[UR16][R8.64+0x38], R15 ;  /* 0x0000380f0800d986 */ /* 0x0001e8000c101110 */
[----:B------:R0:W-:Y:S04]  /*4c90*/  @!P6 STG.E.U8 desc[UR16][R8.64+0x39], R17 ;  /* 0x000039110800e986 */ /* 0x0001e8000c101110 */
[----:B------:R0:W-:Y:S04]  /*4ca0*/  @!P3 STG.E.U8 desc[UR16][R6.64+0x38], R11 ;  /* 0x0000380b0600b986 */ /* 0x0001e8000c101110 */
[----:B------:R0:W-:Y:S02]  /*4cb0*/  @!P2 STG.E.U8 desc[UR16][R6.64+0x39], R21 ;  /* 0x000039150600a986 */ /* 0x0001e4000c101110 */
.L_x_97:
[----:B------:R-:W-:Y:S05]  /*4cc0*/  BSYNC B0 ;  /* 0x0000000000007941 */ /* 0x000fea0003800000 */
.L_x_31:
[----:B------:R-:W-:Y:S01]  /*4cd0*/  ULDC UR6, c[0x0][0xc] ;  /* 0x0000030000067ab9 */ /* 0x000fe20000000800 */
[----:B------:R-:W-:Y:S01]  /*4ce0*/  ULDC UR7, c[0x0][0x10] ;  /* 0x0000040000077ab9 */ /* 0x000fe20000000800 */
[----:B0-----:R-:W0:Y:S01]  /*4cf0*/  LDC R9, c[0x0][0x14] ;  /* 0x00000500ff097b82 */ /* 0x001e220000000800 */
[----:B------:R-:W-:Y:S01]  /*4d00*/  UIMAD.WIDE.U32 UR6, UR6, UR7, URZ ;  /* 0x00000007060672a5 */ /* 0x000fe2000f8e003f */
[----:B------:R-:W-:Y:S02]  /*4d10*/  IMAD.MOV.U32 R6, RZ, RZ, R0 ;  /* 0x000000ffff067224 */ /* 0x000fe400078e0000 */
[----:B------:R-:W-:Y:S02]  /*4d20*/  IMAD.MOV.U32 R7, RZ, RZ, R5 ;  /* 0x000000ffff077224 */ /* 0x000fe400078e0005 */
[----:B------:R-:W-:Y:S02]  /*4d30*/  IMAD.MOV.U32 R12, RZ, RZ, -0x1 ;  /* 0xffffffffff0c7424 */ /* 0x000fe400078e00ff */
[----:B------:R-:W-:-:S02]  /*4d40*/  IMAD.MOV.U32 R69, RZ, RZ, -0x1 ;  /* 0xffffffffff457424 */ /* 0x000fc400078e00ff */
[----:B0-----:R-:W-:-:S04]  /*4d50*/  IMAD.WIDE.U32 R6, R9, UR6, R6 ;  /* 0x0000000609067c25 */ /* 0x001fc8000f8e0006 */
[----:B------:R-:W-:Y:S01]  /*4d60*/  IMAD R5, R9, UR7, RZ ;  /* 0x0000000709057c24 */ /* 0x000fe2000f8e02ff */
[----:B------:R-:W-:Y:S01]  /*4d70*/  ULDC.64 UR6, c[0x0][0x650] ;  /* 0x0001940000067ab9 */ /* 0x000fe20000000a00 */
[----:B------:R-:W-:Y:S01]  /*4d80*/  IMAD.MOV.U32 R0, RZ, RZ, R6 ;  /* 0x000000ffff007224 */ /* 0x000fe200078e0006 */
[----:B------:R-:W-:Y:S01]  /*4d90*/  ISETP.GE.U32.AND P0, PT, R6, UR6, PT ;  /* 0x0000000606007c0c */ /* 0x000fe2000bf06070 */
[----:B------:R-:W-:Y:S01]  /*4da0*/  IMAD.IADD R5, R7, 0x1, R5 ;  /* 0x0000000107057824 */ /* 0x000fe200078e0205 */
[----:B------:R-:W-:-:S04]  /*4db0*/  PRMT R7, RZ, 0x7610, R7 ;  /* 0x00007610ff077816 */ /* 0x000fc80000000007 */
[----:B------:R-:W-:-:S13]  /*4dc0*/  ISETP.GE.U32.AND.EX P0, PT, R5, UR7, PT, P0 ;  /* 0x0000000705007c0c */ /* 0x000fda000bf06100 */
[----:B------:R-:W-:Y:S05]  /*4dd0*/  @P0 BRA `(.L_x_98) ;  /* 0x0000000400640947 */ /* 0x000fea0003800000 */
[----:B------:R-:W0:Y:S01]  /*4de0*/  S2R R20, SR_CTAID.X ;  /* 0x0000000000147919 */ /* 0x000e220000002500 */
[----:B------:R-:W0:Y:S01]  /*4df0*/  LDC.64 R14, c[0x0][0x628] ;  /* 0x00018a00ff0e7b82 */ /* 0x000e220000000a00 */
[----:B------:R-:W-:Y:S01]  /*4e00*/  ULDC UR6, c[0x0][0x150] ;  /* 0x0000540000067ab9 */ /* 0x000fe20000000800 */
[----:B------:R-:W-:Y:S01]  /*4e10*/  IMAD.MOV.U32 R12, RZ, RZ, R0 ;  /* 0x000000ffff0c7224 */ /* 0x000fe200078e0000 */
[----:B------:R-:W0:Y:S01]  /*4e20*/  S2R R22, SR_CTAID.Y ;  /* 0x0000000000167919 */ /* 0x000e220000002600 */
[----:B------:R-:W-:-:S04]  /*4e30*/  IMAD.MOV.U32 R13, RZ, RZ, R5 ;  /* 0x000000ffff0d7224 */ /* 0x000fc800078e0005 */
[----:B------:R-:W0:Y:S08]  /*4e40*/  LDC R23, c[0x0][0x144] ;  /* 0x00005100ff177b82 */ /* 0x000e300000000800 */
[----:B-1234-:R-:W1:Y:S08]  /*4e50*/  LDC R16, c[0x0][0x630] ;  /* 0x00018c00ff107b82 */ /* 0x01ee700000000800 */
[----:B------:R-:W2:Y:S01]  /*4e60*/  LDC.64 R18, c[0x0][0x620] ;  /* 0x00018800ff127b82 */ /* 0x000ea20000000a00 */
[----:B0-----:R-:W-:-:S04]  /*4e70*/  ISETP.NE.U32.AND P0, PT, R14, RZ, PT ;  /* 0x000000ff0e00720c */ /* 0x001fc80003f05070 */
[----:B------:R-:W-:Y:S02]  /*4e80*/  ISETP.NE.AND.EX P0, PT, R15, RZ, PT, P0 ;  /* 0x000000ff0f00720c */ /* 0x000fe40003f05300 */
[----:B------:R-:W-:-:S05]  /*4e90*/  I2FP.F32.U32 R6, R20 ;  /* 0x0000001400067245 */ /* 0x000fca0000201000 */
[----:B------:R-:W-:-:S04]  /*4ea0*/  FMUL R6, R6, UR6 ;  /* 0x0000000606067c20 */ /* 0x000fc80008400000 */
[----:B------:R0:W3:Y:S02]  /*4eb0*/  F2I.U32.TRUNC.NTZ R21, R6 ;  /* 0x0000000600157305 */ /* 0x0000e4000020f000 */
[----:B-1----:R-:W-:Y:S05]  /*4ec0*/  @!P0 BRA `(.L_x_99) ;  /* 0x0000000000288947 */ /* 0x002fea0003800000 */
[----:B------:R-:W1:Y:S02]  /*4ed0*/  LDC R7, c[0x0][0x634] ;  /* 0x00018d00ff077b82 */ /* 0x000e640000000800 */
[----:B-1----:R-:W-:-:S05]  /*4ee0*/  IADD3 R11, P0, R0, R7, RZ ;  /* 0x00000007000b7210 */ /* 0x002fca0007f1e0ff */
[----:B------:R-:W-:-:S04]  /*4ef0*/  IMAD.X R17, RZ, RZ, R5, P0 ;  /* 0x000000ffff117224 */ /* 0x000fc800000e0605 */
[----:B0-----:R-:W-:-:S04]  /*4f00*/  IMAD.WIDE.U32 R6, R17, R14, RZ ;  /* 0x0000000e11067225 */ /* 0x001fc800078e00ff */
[----:B-----5:R-:W-:-:S04]  /*4f10*/  IMAD.WIDE.U32 R8, P0, R11, R15, R6 ;  /* 0x0000000f0b087225 */ /* 0x020fc80007800006 */
[----:B------:R-:W-:-:S04]  /*4f20*/  IMAD.WIDE.U32 R6, R11, R14, RZ ;  /* 0x0000000e0b067225 */ /* 0x000fc800078e00ff */
[----:B------:R-:W-:Y:S01]  /*4f30*/  IMAD.X R13, RZ, RZ, RZ, P0 ;  /* 0x000000ffff0d7224 */ /* 0x000fe200000e06ff */
[----:B------:R-:W-:Y:S01]  /*4f40*/  IADD3 RZ, P0, R7, R8, RZ ;  /* 0x0000000807ff7210 */ /* 0x000fe20007f1e0ff */
[----:B------:R-:W-:-:S04]  /*4f50*/  IMAD.MOV.U32 R12, RZ, RZ, R9 ;  /* 0x000000ffff0c7224 */ /* 0x000fc800078e0009 */
[----:B------:R-:W-:-:S08]  /*4f60*/  IMAD.WIDE.U32.X R12, R17, R15, R12, P0 ;  /* 0x0000000f110c7225 */ /* 0x000fd000000e040c */
.L_x_99:
[-CC-:B------:R-:W-:Y:S01]  /*4f70*/  SHF.R.U64 R69, R12, R16.reuse, R13.reuse ;  /* 0x000000100c457219 */ /* 0x180fe2000000120d */
[----:B------:R-:W1:Y:S01]  /*4f80*/  LDC.64 R28, c[0x0][0x640] ;  /* 0x00019000ff1c7b82 */ /* 0x000e620000000a00 */
[----:B0-----:R-:W-:Y:S01]  /*4f90*/  SHF.R.U32.HI R6, RZ, R16, R13 ;  /* 0x00000010ff067219 */ /* 0x001fe2000001160d */
[----:B---3--:R-:W-:Y:S01]  /*4fa0*/  IMAD.MOV R21, RZ, RZ, -R21 ;  /* 0x000000ffff157224 */ /* 0x008fe200078e0a15 */
[----:B------:R-:W-:Y:S01]  /*4fb0*/  IADD3 R9, P0, RZ, -R69, RZ ;  /* 0x80000045ff097210 */ /* 0x000fe20007f1e0ff */
[----:B------:R-:W-:Y:S01]  /*4fc0*/  ULDC UR6, c[0x0][0x154] ;  /* 0x0000550000067ab9 */ /* 0x000fe20000000800 */
[----:B------:R-:W-:Y:S02]  /*4fd0*/  IMAD.MOV.U32 R11, RZ, RZ, 0x1 ;  /* 0x00000001ff0b7424 */ /* 0x000fe400078e00ff */
[----:B------:R-:W-:Y:S01]  /*4fe0*/  IMAD R21, R23, R21, R20 ;  /* 0x0000001517157224 */ /* 0x000fe200078e0214 */
[----:B------:R-:W0:Y:S01]  /*4ff0*/  LDC R12, c[0x0][0x618] ;  /* 0x00018600ff0c7b82 */ /* 0x000e220000000800 */
[----:B------:R-:W-:-:S02]  /*5000*/  IMAD.X R7, RZ, RZ, ~R6, P0 ;  /* 0x000000ffff077224 */ /* 0x000fc400000e0e06 */
[----:B------:R-:W-:Y:S02]  /*5010*/  IMAD.MOV.U32 R6, RZ, RZ, R0 ;  /* 0x000000ffff067224 */ /* 0x000fe400078e0000 */
[-C--:B--2--5:R-:W-:Y:S02]  /*5020*/  IMAD R8, R7, R18.reuse, RZ ;  /* 0x0000001207087224 */ /* 0x0a4fe400078e02ff */
[----:B------:R-:W-:Y:S01]  /*5030*/  IMAD.MOV.U32 R7, RZ, RZ, R5 ;  /* 0x000000ffff077224 */ /* 0x000fe200078e0005 */
[----:B------:R-:W2:Y:S01]  /*5040*/  LDC R24, c[0x0][0x608] ;  /* 0x00018200ff187b82 */ /* 0x000ea20000000800 */
[----:B------:R-:W-:-:S04]  /*5050*/  IMAD.WIDE.U32 R6, R9, R18, R6 ;  /* 0x0000001209067225 */ /* 0x000fc800078e0006 */
[----:B------:R-:W-:-:S03]  /*5060*/  IMAD R9, R9, R19, R8 ;  /* 0x0000001309097224 */ /* 0x000fc600078e0208 */
[----:B------:R-:W3:Y:S01]  /*5070*/  LDC R26, c[0x0][0x658] ;  /* 0x00019600ff1a7b82 */ /* 0x000ee20000000800 */
[----:B------:R-:W-:Y:S01]  /*5080*/  I2FP.F32.U32 R8, R22 ;  /* 0x0000001600087245 */ /* 0x000fe20000201000 */
[----:B------:R-:W-:Y:S01]  /*5090*/  IMAD.IADD R7, R7, 0x1, R9 ;  /* 0x0000000107077824 */ /* 0x000fe200078e0209 */
[----:B-1----:R-:W-:Y:S01]  /*50a0*/  ISETP.NE.U32.AND P0, PT, R28, RZ, PT ;  /* 0x000000ff1c00720c */ /* 0x002fe20003f05070 */
[----:B------:R-:W-:Y:S02]  /*50b0*/  IMAD.MOV.U32 R9, RZ, RZ, -0x1 ;  /* 0xffffffffff097424 */ /* 0x000fe400078e00ff */
[----:B------:R-:W-:Y:S02]  /*50c0*/  FMUL R8, R8, UR6 ;  /* 0x0000000608087c20 */ /* 0x000fe40008400000 */
[----:B------:R-:W1:Y:S01]  /*50d0*/  LDC R19, c[0x0][0x148] ;  /* 0x00005200ff137b82 */ /* 0x000e620000000800 */
[----:B0-----:R-:W-:Y:S01]  /*50e0*/  SHF.R.U64 R16, R6, R12, R7 ;  /* 0x0000000c06107219 */ /* 0x001fe20000001207 */
[----:B------:R0:W4:Y:S01]  /*50f0*/  F2I.U32.TRUNC.NTZ R17, R8 ;  /* 0x0000000800117305 */ /* 0x000122000020f000 */
[----:B------:R-:W-:-:S02]  /*5100*/  ISETP.NE.AND.EX P0, PT, R29, RZ, PT, P0 ;  /* 0x000000ff1d00720c */ /* 0x000fc40003f05300 */
[----:B------:R-:W-:-:S03]  /*5110*/  SHF.R.U32.HI R7, RZ, R12, R7 ;  /* 0x0000000cff077219 */ /* 0x000fc60000011607 */
[----:B------:R-:W0:Y:S01]  /*5120*/  LDC R20, c[0x0][0x600] ;  /* 0x00018000ff147b82 */ /* 0x000e220000000800 */
[-CC-:B--2---:R-:W-:Y:S02]  /*5130*/  SHF.R.U64 R14, R16, R24.reuse, R7.reuse ;  /* 0x00000018100e7219 */ /* 0x184fe40000001207 */
[----:B------:R-:W-:-:S05]  /*5140*/  SHF.R.U32.HI R7, RZ, R24, R7 ;  /* 0x00000018ff077219 */ /* 0x000fca0000011607 */
[----:B------:R-:W2:Y:S01]  /*5150*/  LDC R25, c[0x0][0x648] ;  /* 0x00019200ff197b82 */ /* 0x000ea20000000800 */
[-CC-:B---3--:R-:W-:Y:S02]  /*5160*/  SHF.R.U64 R18, R14, R26.reuse, R7.reuse ;  /* 0x0000001a0e127219 */ /* 0x188fe40000001207 */
[-C--:B------:R-:W-:Y:S02]  /*5170*/  SHF.L.U32 R9, R9, R26.reuse, RZ ;  /* 0x0000001a09097219 */ /* 0x080fe400000006ff */
[-C--:B------:R-:W-:Y:S01]  /*5180*/  SHF.R.U32.HI R7, RZ, R26.reuse, R7 ;  /* 0x0000001aff077219 */ /* 0x080fe20000011607 */
[----:B------:R-:W-:Y:S01]  /*5190*/  IMAD.MOV.U32 R6, RZ, RZ, R18 ;  /* 0x000000ffff067224 */ /* 0x000fe200078e0012 */
[----:B------:R-:W-:Y:S01]  /*51a0*/  SHF.L.U32 R24, R11, R26, RZ ;  /* 0x0000001a0b187219 */ /* 0x000fe200000006ff */
[----:B------:R-:W3:Y:S01]  /*51b0*/  LDC R27, c[0x0][0x638] ;  /* 0x00018e00ff1b7b82 */ /* 0x000ee20000000800 */
[----:B------:R-:W-:-:S07]  /*51c0*/  LOP3.LUT R23, RZ, R9, RZ, 0x33, !PT ;  /* 0x00000009ff177212 */ /* 0x000fce00078e33ff */
[----:B------:R-:W0:Y:S01]  /*51d0*/  LDC R30, c[0x0][0x610] ;  /* 0x00018400ff1e7b82 */ /* 0x000e220000000800 */
[----:B----4-:R-:W-:Y:S05]  /*51e0*/  @!P0 BRA `(.L_x_100) ;  /* 0x0000000000288947 */ /* 0x010fea0003800000 */
[----:B------:R-:W4:Y:S02]  /*51f0*/  LDC R11, c[0x0][0x64c] ;  /* 0x00019300ff0b7b82 */ /* 0x000f240000000800 */
[----:B----4-:R-:W-:-:S05]  /*5200*/  IADD3 R11, P0, R18, R11, RZ ;  /* 0x0000000b120b7210 */ /* 0x010fca0007f1e0ff */
[----:B------:R-:W-:-:S04]  /*5210*/  IMAD.X R15, RZ, RZ, R7, P0 ;  /* 0x000000ffff0f7224 */ /* 0x000fc800000e0607 */
[----:B------:R-:W-:-:S04]  /*5220*/  IMAD.WIDE.U32 R6, R15, R28, RZ ;  /* 0x0000001c0f067225 */ /* 0x000fc800078e00ff */
[----:B0-----:R-:W-:-:S04]  /*5230*/  IMAD.WIDE.U32 R8, P0, R11, R29, R6 ;  /* 0x0000001d0b087225 */ /* 0x001fc80007800006 */
[----:B------:R-:W-:-:S04]  /*5240*/  IMAD.WIDE.U32 R6, R11, R28, RZ ;  /* 0x0000001c0b067225 */ /* 0x000fc800078e00ff */
[----:B------:R-:W-:Y:S01]  /*5250*/  IMAD.X R13, RZ, RZ, RZ, P0 ;  /* 0x000000ffff0d7224 */ /* 0x000fe200000e06ff */
[----:B------:R-:W-:Y:S01]  /*5260*/  IADD3 RZ, P0, R7, R8, RZ ;  /* 0x0000000807ff7210 */ /* 0x000fe20007f1e0ff */
[----:B------:R-:W-:-:S04]  /*5270*/  IMAD.MOV.U32 R12, RZ, RZ, R9 ;  /* 0x000000ffff0c7224 */ /* 0x000fc800078e0009 */
[----:B------:R-:W-:-:S08]  /*5280*/  IMAD.WIDE.U32.X R6, R15, R29, R12, P0 ;  /* 0x0000001d0f067225 */ /* 0x000fd000000e040c */
.L_x_100:
[----:B--2---:R-:W-:Y:S01]  /*5290*/  SHF.R.U64 R6, R6, R25, R7 ;  /* 0x0000001906067219 */ /* 0x004fe20000001207 */
[----:B0-----:R-:W-:Y:S01]  /*52a0*/  VIADD R11, R20, 0xffffffff ;  /* 0xffffffff140b7836 */ /* 0x001fe20000000000 */
[----:B------:R-:W-:Y:S01]  /*52b0*/  LOP3.LUT R9, R14, R23, RZ, 0xc0, !PT ;  /* 0x000000170e097212 */ /* 0x000fe200078ec0ff */
[----:B------:R-:W-:Y:S02]  /*52c0*/  IMAD.MOV R17, RZ, RZ, -R17 ;  /* 0x000000ffff117224 */ /* 0x000fe400078e0a11 */
[----:B------:R-:W-:Y:S02]  /*52d0*/  IMAD.MOV R7, RZ, RZ, -R6 ;  /* 0x000000ffff077224 */ /* 0x000fe400078e0a06 */
[----:B------:R-:W-:Y:S01]  /*52e0*/  IMAD R24, R24, R6, R9 ;  /* 0x0000000618187224 */ /* 0x000fe200078e0209 */
[----:B------:R-:W-:Y:S01]  /*52f0*/  LOP3.LUT R9, R16, R11, RZ, 0xc0, !PT ;  /* 0x0000000b10097212 */ /* 0x000fe200078ec0ff */
[----:B-1----:R-:W-:Y:S02]  /*5300*/  @P4 IMAD R21, R19, R17, R22 ;  /* 0x0000001113154224 */ /* 0x002fe400078e0216 */
[----:B---3--:R-:W-:-:S02]  /*5310*/  IMAD R6, R7, R27, R18 ;  /* 0x0000001b07067224 */ /* 0x008fc400078e0212 */
[----:B------:R-:W-:Y:S02]  /*5320*/  IMAD R24, R24, R30, R21 ;  /* 0x0000001e18187224 */ /* 0x000fe400078e0215 */
[----:B------:R-:W-:Y:S02]  /*5330*/  IMAD R9, R6, R20, R9 ;  /* 0x0000001406097224 */ /* 0x000fe400078e0209 */
[----:B------:R-:W-:-:S03]  /*5340*/  IMAD.MOV.U32 R7, RZ, RZ, 0x1 ;  /* 0x00000001ff077424 */ /* 0x000fc600078e00ff */
[----:B------:R-:W-:Y:S02]  /*5350*/  SEL R12, R9, R24, !P4 ;  /* 0x00000018090c7207 */ /* 0x000fe40006000000 */
[----:B------:R-:W-:-:S07]  /*5360*/  SEL R24, R24, R9, !P4 ;  /* 0x0000000918187207 */ /* 0x000fce0006000000 */
.L_x_98:
[----:B------:R-:W-:Y:S01]  /*5370*/  LOP3.LUT P0, RZ, R7, 0xff, RZ, 0xc0, !PT ;  /* 0x000000ff07ff7812 */ /* 0x000fe2000780c0ff */
[----:B-1234-:R-:W-:-:S12]  /*5380*/  IMAD.MOV.U32 R16, RZ, RZ, R24 ;  /* 0x000000ffff107224 */ /* 0x01efd800078e0018 */
[----:B------:R-:W-:Y:S05]  /*5390*/  @P0 BRA `(.L_x_101) ;  /* 0xffffffb800e00947 */ /* 0x000fea000383ffff */
[----:B------:R-:W-:Y:S05]  /*53a0*/  EXIT ;  /* 0x000000000000794d */ /* 0x000fea0003800000 */
.L_x_3:
[----:B0-----:R-:W-:Y:S01]  /*53b0*/  ULDC.64 UR4, c[0x0][0x650] ;  /* 0x0001940000047ab9 */ /* 0x001fe20000000a00 */
        /* <DEDUP_REMOVED lines=25> */
.L_x_103:
[-CC-:B------:R-:W-:Y:S01]  /*5550*/  SHF.R.U64 R16, R14, R18.reuse, R15.reuse ;  /* 0x000000120e107219 */ /* 0x180fe2000000120f */
[----:B------:R-:W0:Y:S01]  /*5560*/  LDC R22, c[0x0][0x618] ;  /* 0x00018600ff167b82 */ /* 0x000e220000000800 */
[----:B------:R-:W-:Y:S01]  /*5570*/  SHF.R.U32.HI R7, RZ, R18, R15 ;  /* 0x00000012ff077219 */ /* 0x000fe2000001160f */
[----:B------:R-:W-:Y:S01]  /*5580*/  ULDC UR4, c[0x0][0x150] ;  /* 0x0000540000047ab9 */ /* 0x000fe20000000800 */
[----:B------:R-:W-:Y:S01]  /*5590*/  IADD3 R9, P0, RZ, -R16, RZ ;  /* 0x80000010ff097210 */ /* 0x000fe20007f1e0ff */
[----:B------:R-:W-:Y:S01]  /*55a0*/  IMAD.MOV.U32 R10, RZ, RZ, R0 ;  /* 0x000000ffff0a7224 */ /* 0x000fe200078e0000 */
[----:B------:R-:W-:Y:S01]  /*55b0*/  I2FP.F32.U32 R12, R6 ;  /* 0x00000006000c7245 */ /* 0x000fe20000201000 */
[----:B------:R-:W-:Y:S02]  /*55c0*/  IMAD.MOV.U32 R11, RZ, RZ, R5 ;  /* 0x000000ffff0b7224 */ /* 0x000fe400078e0005 */
[----:B------:R-:W1:Y:S01]  /*55d0*/  LDC.64 R24, c[0x0][0x640] ;  /* 0x00019000ff187b82 */ /* 0x000e620000000a00 */
[----:B------:R-:W-:-:S02]  /*55e0*/  IMAD.X R7, RZ, RZ, ~R7, P0 ;  /* 0x000000ffff077224 */ /* 0x000fc400000e0e07 */
[----:B------:R-:W-:Y:S01]  /*55f0*/  FMUL R13, R12, UR4 ;  /* 0x000000040c0d7c20 */ /* 0x000fe20008400000 */
[----:B------:R-:W-:Y:S01]  /*5600*/  IMAD.WIDE.U32 R10, R9, R20, R10 ;  /* 0x00000014090a7225 */ /* 0x000fe200078e000a */
[----:B------:R-:W-:-:S03]  /*5610*/  ULDC UR4, c[0x0][0x154] ;  /* 0x0000550000047ab9 */ /* 0x000fc60000000800 */
[----:B------:R-:W-:Y:S01]  /*5620*/  IMAD R12, R7, R20, RZ ;  /* 0x00000014070c7224 */ /* 0x000fe200078e02ff */
[----:B------:R-:W2:Y:S01]  /*5630*/  LDC R15, c[0x0][0x144] ;  /* 0x00005100ff0f7b82 */ /* 0x000ea20000000800 */
[----:B------:R-:W3:Y:S02]  /*5640*/  F2I.U32.TRUNC.NTZ R13, R13 ;  /* 0x0000000d000d7305 */ /* 0x000ee4000020f000 */
[----:B------:R-:W-:Y:S02]  /*5650*/  IMAD R7, R9, R21, R12 ;  /* 0x0000001509077224 */ /* 0x000fe400078e020c */
[----:B------:R-:W-:Y:S02]  /*5660*/  IMAD.MOV.U32 R12, RZ, RZ, 0x1 ;  /* 0x00000001ff0c7424 */ /* 0x000fe400078e00ff */
[----:B------:R-:W-:Y:S01]  /*5670*/  IMAD.IADD R7, R11, 0x1, R7 ;  /* 0x000000010b077824 */ /* 0x000fe200078e0207 */
[----:B------:R-:W4:Y:S04]  /*5680*/  LDC R18, c[0x0][0x608] ;  /* 0x00018200ff127b82 */ /* 0x000f280000000800 */
[----:B0-----:R-:W-:-:S02]  /*5690*/  SHF.R.U64 R14, R10, R22, R7 ;  /* 0x000000160a0e7219 */ /* 0x001fc40000001207 */
[----:B------:R-:W-:Y:S02]  /*56a0*/  I2FP.F32.U32 R10, R8 ;  /* 0x00000008000a7245 */ /* 0x000fe40000201000 */
[----:B------:R-:W0:Y:S01]  /*56b0*/  LDC R23, c[0x0][0x658] ;  /* 0x00019600ff177b82 */ /* 0x000e220000000800 */
[----:B-1----:R-:W-:Y:S01]  /*56c0*/  ISETP.NE.U32.AND P0, PT, R24, RZ, PT ;  /* 0x000000ff1800720c */ /* 0x002fe20003f05070 */
[----:B---3--:R-:W-:Y:S01]  /*56d0*/  IMAD.MOV R9, RZ, RZ, -R13 ;  /* 0x000000ffff097224 */ /* 0x008fe200078e0a0d */
[----:B------:R-:W-:Y:S01]  /*56e0*/  SHF.R.U32.HI R7, RZ, R22, R7 ;  /* 0x00000016ff077219 */ /* 0x000fe20000011607 */
[----:B------:R-:W-:Y:S01]  /*56f0*/  FMUL R10, R10, UR4 ;  /* 0x000000040a0a7c20 */ /* 0x000fe20008400000 */
[----:B------:R-:W-:-:S03]  /*5700*/  ISETP.NE.AND.EX P0, PT, R25, RZ, PT, P0 ;  /* 0x000000ff1900720c */ /* 0x000fc60003f05300 */
[----:B------:R-:W1:Y:S01]  /*5710*/  LDC R21, c[0x0][0x148] ;  /* 0x00005200ff157b82 */ /* 0x000e620000000800 */
[----:B--2---:R-:W-:Y:S01]  /*5720*/  IMAD R22, R15, R9, R6 ;  /* 0x000000090f167224 */ /* 0x004fe200078e0206 */
[----:B------:R2:W3:Y:S06]  /*5730*/  F2I.U32.TRUNC.NTZ R19, R10 ;  /* 0x0000000a00137305 */ /* 0x0004ec000020f000 */
[----:B------:R-:W1:Y:S01]  /*5740*/  LDC R20, c[0x0][0x600] ;  /* 0x00018000ff147b82 */ /* 0x000e620000000800 */
[-CC-:B----4-:R-:W-:Y:S02]  /*5750*/  SHF.R.U64 R17, R14, R18.reuse, R7.reuse ;  /* 0x000000120e117219 */ /* 0x190fe40000001207 */
[----:B------:R-:W-:Y:S01]  /*5760*/  SHF.R.U32.HI R6, RZ, R18, R7 ;  /* 0x00000012ff067219 */ /* 0x000fe20000011607 */
[----:B------:R-:W-:-:S04]  /*5770*/  IMAD.MOV.U32 R18, RZ, RZ, -0x1 ;  /* 0xffffffffff127424 */ /* 0x000fc800078e00ff */
[----:B------:R-:W4:Y:S01]  /*5780*/  LDC R26, c[0x0][0x648] ;  /* 0x00019200ff1a7b82 */ /* 0x000f220000000800 */
[-C--:B0-----:R-:W-:Y:S02]  /*5790*/  SHF.L.U32 R9, R18, R23.reuse, RZ ;  /* 0x0000001712097219 */ /* 0x081fe400000006ff */
[-CC-:B------:R-:W-:Y:S02]  /*57a0*/  SHF.R.U64 R18, R17, R23.reuse, R6.reuse ;  /* 0x0000001711127219 */ /* 0x180fe40000001206 */
[-C--:B------:R-:W-:Y:S02]  /*57b0*/  SHF.R.U32.HI R7, RZ, R23.reuse, R6 ;  /* 0x00000017ff077219 */ /* 0x080fe40000011606 */
[----:B------:R-:W-:Y:S01]  /*57c0*/  SHF.L.U32 R23, R12, R23, RZ ;  /* 0x000000170c177219 */ /* 0x000fe200000006ff */
[----:B------:R-:W0:Y:S01]  /*57d0*/  LDC R27, c[0x0][0x638] ;  /* 0x00018e00ff1b7b82 */ /* 0x000e220000000800 */
[----:B------:R-:W-:Y:S01]  /*57e0*/  LOP3.LUT R28, RZ, R9, RZ, 0x33, !PT ;  /* 0x00000009ff1c7212 */ /* 0x000fe200078e33ff */
[----:B------:R-:W-:-:S06]  /*57f0*/  IMAD.MOV.U32 R6, RZ, RZ, R18 ;  /* 0x000000ffff067224 */ /* 0x000fcc00078e0012 */
[----:B------:R-:W0:Y:S01]  /*5800*/  LDC R29, c[0x0][0x610] ;  /* 0x00018400ff1d7b82 */ /* 0x000e220000000800 */
[----:B--23--:R-:W-:Y:S05]  /*5810*/  @!P0 BRA `(.L_x_104) ;  /* 0x0000000000288947 */ /* 0x00cfea0003800000 */
[----:B------:R-:W2:Y:S02]  /*5820*/  LDC R9, c[0x0][0x64c] ;  /* 0x00019300ff097b82 */ /* 0x000ea40000000800 */
[----:B--2---:R-:W-:-:S05]  /*5830*/  IADD3 R9, P0, R18, R9, RZ ;  /* 0x0000000912097210 */ /* 0x004fca0007f1e0ff */
        /* <DEDUP_REMOVED lines=8> */
.L_x_104:
[----:B----4-:R-:W-:Y:S01]  /*58c0*/  SHF.R.U64 R7, R6, R26, R7 ;  /* 0x0000001a06077219 */ /* 0x010fe20000001207 */
[----:B-1----:R-:W-:Y:S01]  /*58d0*/  VIADD R11, R20, 0xffffffff ;  /* 0xffffffff140b7836 */ /* 0x002fe20000000000 */
[----:B------:R-:W-:Y:S01]  /*58e0*/  LOP3.LUT R6, R17, R28, RZ, 0xc0, !PT ;  /* 0x0000001c11067212 */ /* 0x000fe200078ec0ff */
[----:B------:R-:W-:Y:S02]  /*58f0*/  IMAD.MOV R19, RZ, RZ, -R19 ;  /* 0x000000ffff137224 */ /* 0x000fe400078e0a13 */
[----:B------:R-:W-:Y:S01]  /*5900*/  IMAD.MOV R9, RZ, RZ, -R7 ;  /* 0x000000ffff097224 */ /* 0x000fe200078e0a07 */
[----:B------:R-:W-:Y:S01]  /*5910*/  LOP3.LUT R11, R14, R11, RZ, 0xc0, !PT ;  /* 0x0000000b0e0b7212 */ /* 0x000fe200078ec0ff */
[----:B------:R-:W-:Y:S02]  /*5920*/  @P4 IMAD R22, R21, R19, R8 ;  /* 0x0000001315164224 */ /* 0x000fe400078e0208 */
[----:B------:R-:W-:Y:S02]  /*5930*/  IMAD R7, R23, R7, R6 ;  /* 0x0000000717077224 */ /* 0x000fe400078e0206 */
[----:B0-----:R-:W-:-:S02]  /*5940*/  IMAD R6, R9, R27, R18 ;  /* 0x0000001b09067224 */ /* 0x001fc400078e0212 */
[----:B------:R-:W-:Y:S02]  /*5950*/  IMAD R14, R7, R29, R22 ;  /* 0x0000001d070e7224 */ /* 0x000fe400078e0216 */
[----:B------:R-:W-:Y:S02]  /*5960*/  IMAD R7, R6, R20, R11 ;  /* 0x0000001406077224 */ /* 0x000fe400078e020b */
[----:B------:R-:W-:Y:S02]  /*5970*/  IMAD.MOV.U32 R10, RZ, RZ, 0x1 ;  /* 0x00000001ff0a7424 */ /* 0x000fe400078e00ff */
[----:B------:R-:W-:Y:S01]  /*5980*/  IMAD.MOV.U32 R9, RZ, RZ, R16 ;  /* 0x000000ffff097224 */ /* 0x000fe200078e0010 */
[----:B------:R-:W-:Y:S02]  /*5990*/  SEL R17, R7, R14, !P4 ;  /* 0x0000000e07117207 */ /* 0x000fe40006000000 */
[----:B------:R-:W-:-:S07]  /*59a0*/  SEL R14, R14, R7, !P4 ;  /* 0x000000070e0e7207 */ /* 0x000fce0006000000 */
.L_x_102:
[----:B------:R-:W-:-:S08]  /*59b0*/  NOP ;  /* 0x0000000000007918 */ /* 0x000fd00000000000 */
[----:B------:R-:W0:-:S00]  /*59c0*/  USETMAXREG.DEALLOC.CTAPOOL 0x28 ;  /* 0x00000028000079c8 */ /* 0x000e0000080e0500 */
[----:B0-----:R-:W-:-:S13]  /*59d0*/  ISETP.NE.AND P0, PT, R3, RZ, PT ;  /* 0x000000ff0300720c */ /* 0x001fda0003f05270 */
[----:B------:R-:W-:Y:S05]  /*59e0*/  @P0 EXIT ;  /* 0x000000000000094d */ /* 0x000fea0003800000 */
[----:B------:R-:W-:Y:S01]  /*59f0*/  LOP3.LUT P0, RZ, R10, 0xff, RZ, 0xc0, !PT ;  /* 0x000000ff0aff7812 */ /* 0x000fe2000780c0ff */
[----:B------:R-:W-:Y:S02]  /*5a00*/  IMAD.MOV.U32 R10, RZ, RZ, 0x1 ;  /* 0x00000001ff0a7424 */ /* 0x000fe400078e00ff */
[----:B------:R-:W-:-:S10]  /*5a10*/  IMAD.MOV.U32 R13, RZ, RZ, RZ ;  /* 0x000000ffff0d7224 */ /* 0x000fd400078e00ff */
[----:B------:R-:W-:Y:S05]  /*5a20*/  @!P0 BRA `(.L_x_105) ;  /* 0x0000000c00388947 */ /* 0x000fea0003800000 */
[----:B------:R-:W0:Y:S01]  /*5a30*/  LDC R3, c[0x0][0x28c] ;  /* 0x0000a300ff037b82 */ /* 0x000e220000000800 */
[----:B------:R-:W-:Y:S01]  /*5a40*/  ULDC UR5, c[0x0][0x600] ;  /* 0x0001800000057ab9 */ /* 0x000fe20000000800 */
[----:B------:R-:W-:Y:S01]  /*5a50*/  ULDC UR4, c[0x0][0xc] ;  /* 0x0000030000047ab9 */ /* 0x000fe20000000800 */
[----:B------:R-:W-:Y:S01]  /*5a60*/  UIADD3 UR16, UR5, -0x1, URZ ;  /* 0xffffffff05107890 */ /* 0x000fe2000fffe03f */
[C---:B------:R-:W-:Y:S01]  /*5a70*/  LOP3.LUT P2, RZ, R2.reuse, 0x7f, RZ, 0xc0, !PT ;  /* 0x0000007f02ff7812 */ /* 0x040fe2000784c0ff */
[----:B------:R-:W-:Y:S01]  /*5a80*/  ULDC UR6, c[0x0][0x658] ;  /* 0x0001960000067ab9 */ /* 0x000fe20000000800 */
[----:B------:R-:W-:Y:S01]  /*5a90*/  ULDC UR5, c[0x0][0x10] ;  /* 0x0000040000057ab9 */ /* 0x000fe20000000800 */
[----:B------:R-:W-:Y:S01]  /*5aa0*/  UMOV UR7, 0xffffffff ;  /* 0xffffffff00077882 */ /* 0x000fe20000000000 */
[----:B------:R-:W-:Y:S01]  /*5ab0*/  UMOV UR8, 0x1 ;  /* 0x0000000100087882 */ /* 0x000fe20000000000 */
[----:B------:R-:W-:Y:S01]  /*5ac0*/  UIMAD.WIDE.U32 UR4, UR4, UR5, URZ ;  /* 0x00000005040472a5 */ /* 0x000fe2000f8e003f */
[----:B------:R-:W-:Y:S01]  /*5ad0*/  LOP3.LUT P0, RZ, R2, 0x1f, RZ, 0xc0, !PT ;  /* 0x0000001f02ff7812 */ /* 0x000fe2000780c0ff */
[----:B------:R-:W-:Y:S01]  /*5ae0*/  USHF.L.U32 UR7, UR7, UR6, URZ ;  /* 0x0000000607077299 */ /* 0x000fe2000800063f */
[----:B------:R-:W-:Y:S01]  /*5af0*/  BSSY B0, `(.L_x_105) ;  /* 0x00000c1000007945 */ /* 0x000fe20003800000 */
[----:B------:R-:W-:Y:S01]  /*5b00*/  USHF.L.U32 UR18, UR8, UR6, URZ ;  /* 0x0000000608127299 */ /* 0x000fe2000800063f */
[----:B------:R-:W-:Y:S01]  /*5b10*/  IMAD.MOV.U32 R15, RZ, RZ, 0x1 ;  /* 0x00000001ff0f7424 */ /* 0x000fe200078e00ff */
[----:B------:R-:W-:Y:S01]  /*5b20*/  LOP3.LUT R16, R4, 0x2, RZ, 0xfc, !PT ;  /* 0x0000000204107812 */ /* 0x000fe200078efcff */
[----:B------:R-:W-:Y:S01]  /*5b30*/  ULDC UR6, c[0x0][0x14] ;  /* 0x0000050000067ab9 */ /* 0x000fe20000000800 */
[----:B------:R-:W-:Y:S01]  /*5b40*/  PLOP3.LUT P0, PT, P0, P2, PT, 0x8a, 0x0 ;  /* 0x000000000000781c */ /* 0x000fe20000705172 */
[----:B------:R-:W-:Y:S01]  /*5b50*/  UIMAD.WIDE.U32 UR20, UR4, UR6, URZ ;  /* 0x00000006041472a5 */ /* 0x000fe2000f8e003f */
[----:B------:R-:W-:Y:S01]  /*5b60*/  IMAD.MOV.U32 R10, RZ, RZ, 0x1 ;  /* 0x00000001ff0a7424 */ /* 0x000fe200078e00ff */
[----:B------:R-:W-:Y:S01]  /*5b70*/  UIMAD UR13, UR5, UR6, URZ ;  /* 0x00000006050d72a4 */ /* 0x000fe2000f8e023f */
[----:B------:R-:W-:Y:S01]  /*5b80*/  IMAD.MOV.U32 R13, RZ, RZ, RZ ;  /* 0x000000ffff0d7224 */ /* 0x000fe200078e00ff */
[----:B------:R-:W-:Y:S01]  /*5b90*/  ULOP3.LUT UR17, URZ, UR7, URZ, 0x33, !UPT ;  /* 0x000000073f117292 */ /* 0x000fe2000f8e333f */
[----:B0-----:R-:W-:Y:S01]  /*5ba0*/  VIADD R3, R3, 0x7f ;  /* 0x0000007f03037836 */ /* 0x001fe20000000000 */
[----:B------:R-:W-:Y:S01]  /*5bb0*/  UIADD3 UR13, UR21, UR13, URZ ;  /* 0x0000000d150d7290 */ /* 0x000fe2000fffe03f */
[----:B------:R-:W-:-:S03]  /*5bc0*/  ULDC.64 UR22, c[0x0][0x198] ;  /* 0x0000660000167ab9 */ /* 0x000fc60000000a00 */
[----:B------:R-:W-:-:S04]  /*5bd0*/  SHF.R.S32.HI R6, RZ, 0x1f, R3 ;  /* 0x0000001fff067819 */ /* 0x000fc80000011403 */
[----:B------:R-:W-:-:S04]  /*5be0*/  LEA.HI R6, R6, R3, RZ, 0x7 ;  /* 0x0000000306067211 */ /* 0x000fc800078f38ff */
[----:B------:R-:W-:-:S05]  /*5bf0*/  SHF.R.S32.HI R12, RZ, 0x7, R6 ;  /* 0x00000007ff0c7819 */ /* 0x000fca0000011406 */
[----:B------:R-:W-:-:S07]  /*5c00*/  VIADD R11, R12, 0x1 ;  /* 0x000000010c0b7836 */ /* 0x000fce0000000000 */
.L_x_117:
[----:B------:R-:W-:-:S03]  /*5c10*/  UMOV UR4, 0xffffffff ;  /* 0xffffffff00047882 */ /* 0x000fc60000000000 */
[----:B------:R-:W-:Y:S05]  /*5c20*/  BRA.DIV UR4, `(.L_x_106) ;  /* 0x0000000e04847947 */ /* 0x000fea000b800000 */
[----:B------:R-:W-:-:S13]  /*5c30*/  ELECT P1, URZ, PT ;  /* 0x00000000003f782f */ /* 0x000fda0003820000 */
.L_x_127:
[----:B------:R-:W0:Y:S01]  /*5c40*/  LDC R2, c[0x0][0x28c] ;  /* 0x0000a300ff027b82 */ /* 0x000e220000000800 */
[----:B------:R-:W-:Y:S01]  /*5c50*/  BSSY B1, `(.L_x_107) ;  /* 0x0000037000017945 */ /* 0x000fe20003800000 */
[----:B0-----:R-:W-:-:S13]  /*5c60*/  ISETP.LT.OR P1, PT, R2, 0x1, !P1 ;  /* 0x000000010200780c */ /* 0x001fda0004f21670 */
[----:B------:R-:W-:Y:S05]  /*5c70*/  @P1 BRA `(.L_x_108) ;  /* 0x0000000000d01947 */ /* 0x000fea0003800000 */
[----:B------:R-:W-:Y:S02]  /*5c80*/  IMAD.SHL.U32 R17, R17, 0x40, RZ ;  /* 0x0000004011117824 */ /* 0x000fe400078e00ff */
[----:B------:R-:W-:Y:S02]  /*5c90*/  IMAD.SHL.U32 R14, R14, 0x80, RZ ;  /* 0x000000800e0e7824 */ /* 0x000fe400078e00ff */
[----:B------:R-:W-:Y:S02]  /*5ca0*/  IMAD.MOV.U32 R20, RZ, RZ, RZ ;  /* 0x000000ffff147224 */ /* 0x000fe400078e00ff */
[----:B------:R-:W-:Y:S02]  /*5cb0*/  IMAD.MOV.U32 R2, RZ, RZ, R11 ;  /* 0x000000ffff027224 */ /* 0x000fe400078e000b */
[----:B------:R-:W-:Y:S02]  /*5cc0*/  IMAD.MOV.U32 R3, RZ, RZ, R10 ;  /* 0x000000ffff037224 */ /* 0x000fe400078e000a */
[----:B------:R-:W-:-:S07]  /*5cd0*/  IMAD.MOV.U32 R6, RZ, RZ, R13 ;  /* 0x000000ffff067224 */ /* 0x000fce00078e000d */
.L_x_112:
[----:B------:R-:W0:Y:S01]  /*5ce0*/  S2R R8, SR_CgaCtaId ;  /* 0x0000000000087919 */ /* 0x000e220000008800 */
[----:B------:R-:W-:-:S04]  /*5cf0*/  MOV R7, 0x400 ;  /* 0x0000040000077802 */ /* 0x000fc80000000f00 */
[----:B0-----:R-:W-:Y:S02]  /*5d00*/  LEA R19, R8, R7, 0x18 ;  /* 0x0000000708137211 */ /* 0x001fe400078ec0ff */
[----:B------:R-:W-:Y:S01]  /*5d10*/  SHF.L.U32 R7, R3, 0x1f, RZ ;  /* 0x0000001f03077819 */ /* 0x000fe200000006ff */
[----:B------:R-:W0:Y:S02]  /*5d20*/  @!P2 LDC R8, c[0x0][0x500] ;  /* 0x00014000ff08ab82 */ /* 0x000e240000000800 */
[----:B------:R-:W-:-:S04]  /*5d30*/  IMAD R18, R6, 0x8, R19 ;  /* 0x0000000806127824 */ /* 0x000fc800078e0213 */
[----:B------:R-:W1:Y:S02]  /*5d40*/  SYNCS.PHASECHK.TRANS64.TRYWAIT P1, [R18+URZ+0x18], R7 ;  /* 0x00001807120075a7 */ /* 0x000e64000802017f */
[----:B-1----:R-:W-:Y:S05]  /*5d50*/  @!P1 BRA `(.L_x_109) ;  /* 0x0000000c00589947 */ /* 0x002fea0003800000 */
.L_x_128:
[----:B-1----:R-:W-:Y:S01]  /*5d60*/  PRMT R7, R16, 0x9910, RZ ;  /* 0x0000991010077816 */ /* 0x002fe200000000ff */
[----:B0-----:R0:W-:Y:S03]  /*5d70*/  @!P2 SYNCS.ARRIVE.TRANS64 RZ, [R18+URZ], R8 ;  /* 0x0000000812ffa9a7 */ /* 0x0011e6000800003f */
[----:B------:R-:W-:-:S13]  /*5d80*/  ISETP.NE.AND P1, PT, R7, 0x2, PT ;  /* 0x000000020700780c */ /* 0x000fda0003f25270 */
[----:B0-----:R-:W-:Y:S05]  /*5d90*/  @P1 BRA `(.L_x_110) ;  /* 0x0000000000041947 */ /* 0x001fea0003800000 */
[----:B------:R-:W-:Y:S01]  /*5da0*/  BPT.TRAP 0x1 ;  /* 0x000000040000795c */ /* 0x000fe20000300000 */
.L_x_110:
[----:B------:R-:W-:Y:S05]  /*5db0*/  @P0 BRA `(.L_x_111) ;  /* 0x0000000000040947 */ /* 0x000fea0003800000 */
[----:B------:R-:W-:Y:S01]  /*5dc0*/  BPT.TRAP 0x1 ;  /* 0x000000040000795c */ /* 0x000fe20000300000 */
.L_x_111:
[--C-:B------:R-:W-:Y:S01]  /*5dd0*/  IMAD R7, R6, 0x4000, R19.reuse ;  /* 0x0000400006077824 */ /* 0x100fe200078e0213 */
[----:B------:R-:W-:Y:S01]  /*5de0*/  R2UR UR9, R18 ;  /* 0x00000000120972ca */ /* 0x000fe200000e0000 */
[----:B------:R-:W-:Y:S01]  /*5df0*/  IMAD R19, R6, 0x2000, R19 ;  /* 0x0000200006137824 */ /* 0x000fe200078e0213 */
[----:B------:R-:W-:Y:S01]  /*5e00*/  UIADD3 UR4, UP0, UR22, 0xf0, URZ ;  /* 0x000000f016047890 */ /* 0x000fe2000ff1e03f */
[----:B------:R-:W-:Y:S01]  /*5e10*/  VIADD R2, R2, 0xffffffff ;  /* 0xffffffff02027836 */ /* 0x000fe20000000000 */
[----:B------:R-:W-:Y:S01]  /*5e20*/  R2UR UR5, R7 ;  /* 0x00000000070572ca */ /* 0x000fe200000e0000 */
[----:B------:R-:W-:Y:S01]  /*5e30*/  UIADD3 UR24, UP1, UR22, 0x1f0, URZ ;  /* 0x000001f016187890 */ /* 0x000fe2000ff3e03f */
[----:B------:R-:W-:Y:S01]  /*5e40*/  R2UR UR8, R19 ;  /* 0x00000000130872ca */ /* 0x000fe200000e0000 */
[----:B------:R-:W-:Y:S01]  /*5e50*/  VIADD R6, R6, 0x1 ;  /* 0x0000000106067836 */ /* 0x000fe20000000000 */
[----:B------:R-:W-:Y:S01]  /*5e60*/  R2UR UR11, R14 ;  /* 0x000000000e0b72ca */ /* 0x000fe200000e0000 */
[----:B------:R-:W-:Y:S01]  /*5e70*/  UIADD3.X UR25, URZ, UR23, URZ, UP1, !UPT ;  /* 0x000000173f197290 */ /* 0x000fe20008ffe43f */
[C---:B------:R-:W-:Y:S01]  /*5e80*/  R2UR UR10, R20.reuse ;  /* 0x00000000140a72ca */ /* 0x040fe200000e0000 */
[----:B------:R-:W-:Y:S01]  /*5e90*/  UMOV UR6, 0x0 ;  /* 0x0000000000067882 */ /* 0x000fe20000000000 */
[----:B------:R-:W-:Y:S01]  /*5ea0*/  R2UR UR12, R9 ;  /* 0x00000000090c72ca */ /* 0x000fe200000e0000 */
[----:B------:R-:W-:Y:S01]  /*5eb0*/  UMOV UR7, 0x10000000 ;  /* 0x1000000000077882 */ /* 0x000fe20000000000 */
[----:B------:R-:W-:Y:S01]  /*5ec0*/  R2UR UR19, R17 ;  /* 0x00000000111372ca */ /* 0x000fe200000e0000 */
[----:B------:R-:W-:Y:S01]  /*5ed0*/  VIADD R20, R20, 0x80 ;  /* 0x0000008014147836 */ /* 0x000fe20000000000 */
[----:B------:R-:W-:Y:S01]  /*5ee0*/  ISETP.GT.AND P3, PT, R2, 0x1, PT ;  /* 0x000000010200780c */ /* 0x000fe20003f64270 */
[----:B------:R-:W-:Y:S01]  /*5ef0*/  UIADD3 UR14, UR5, 0x100, URZ ;  /* 0x00000100050e7890 */ /* 0x000fe2000fffe03f */
[----:B------:R-:W-:Y:S01]  /*5f00*/  ISETP.NE.AND P1, PT, R6, 0x3, PT ;  /* 0x000000030600780c */ /* 0x000fe20003f25270 */
[----:B------:R-:W-:-:S02]  /*5f10*/  UIADD3.X UR5, URZ, UR23, URZ, UP0, !UPT ;  /* 0x000000173f057290 */ /* 0x000fc400087fe43f */
[----:B------:R-:W-:Y:S01]  /*5f20*/  UIADD3 UR15, UR8, 0xc100, URZ ;  /* 0x0000c100080f7890 */ /* 0x000fe2000fffe03f */
[----:B------:R-:W-:Y:S02]  /*5f30*/  SEL R8, RZ, 0x1, P1 ;  /* 0x00000001ff087807 */ /* 0x000fe40000800000 */
[----:B------:R-:W-:Y:S01]  /*5f40*/  UMOV UR8, UR14 ;  /* 0x0000000e00087c82 */ /* 0x000fe20008000000 */
[----:B------:R-:W-:Y:S02]  /*5f50*/  SEL R6, R6, RZ, P1 ;  /* 0x000000ff06067207 */ /* 0x000fe40000800000 */
[----:B------:R-:W-:Y:S01]  /*5f60*/  LOP3.LUT R3, R3, R8, RZ, 0x3c, !PT ;  /* 0x0000000803037212 */ /* 0x000fe200078e3cff */
[----:B------:R0:W-:Y:S02]  /*5f70*/  UTMALDG.3D [UR8], [UR4], desc[UR6] ;  /* 0x00000608040075b4 */ /* 0x0001e40008011000 */
[----:B0-----:R-:W-:Y:S01]  /*5f80*/  UMOV UR8, UR15 ;  /* 0x0000000f00087c82 */ /* 0x001fe20008000000 */
[----:B------:R-:W-:-:S02]  /*5f90*/  UMOV UR11, UR19 ;  /* 0x00000013000b7c82 */ /* 0x000fc40008000000 */
[----:B------:R0:W-:Y:S02]  /*5fa0*/  UTMALDG.3D [UR8], [UR24], desc[UR6] ;  /* 0x00000608180075b4 */ /* 0x0001e40008011000 */
[----:B0-----:R-:W-:Y:S05]  /*5fb0*/  @P3 BRA `(.L_x_112) ;  /* 0xfffffffc00483947 */ /* 0x001fea000383ffff */
.L_x_108:
[----:B------:R-:W-:Y:S05]  /*5fc0*/  BSYNC B1 ;  /* 0x0000000000017941 */ /* 0x000fea0003800000 */
.L_x_107:
[----:B------:R-:W-:Y:S01]  /*5fd0*/  LOP3.LUT P3, RZ, R15, 0xff, RZ, 0xc0, !PT ;  /* 0x000000ff0fff7812 */ /* 0x000fe2000786c0ff */
[----:B------:R-:W-:Y:S01]  /*5fe0*/  IMAD.IADD R6, R12, 0x1, R13 ;  /* 0x000000010c067824 */ /* 0x000fe200078e020d */
[----:B------:R-:W-:Y:S01]  /*5ff0*/  IADD3 R0, P5, R0, UR20, RZ ;  /* 0x0000001400007c10 */ /* 0x000fe2000ffbe0ff */
[----:B------:R-:W-:Y:S01]  /*6000*/  ULDC.64 UR4, c[0x0][0x650] ;  /* 0x0001940000047ab9 */ /* 0x000fe20000000a00 */
[----:B------:R-:W-:Y:S01]  /*6010*/  BSSY B1, `(.L_x_113) ;  /* 0x000006c000017945 */ /* 0x000fe20003800000 */
[----:B------:R-:W-:Y:S01]  /*6020*/  IMAD.MOV.U32 R14, RZ, RZ, -0x1 ;  /* 0xffffffffff0e7424 */ /* 0x000fe200078e00ff */
[----:B------:R-:W-:Y:S01]  /*6030*/  ISETP.GT.U32.AND P1, PT, R6, 0x2, PT ;  /* 0x000000020600780c */ /* 0x000fe20003f24070 */
[----:B------:R-:W-:Y:S01]  /*6040*/  IMAD.MOV.U32 R17, RZ, RZ, -0x1 ;  /* 0xffffffffff117424 */ /* 0x000fe200078e00ff */
[----:B------:R-:W-:Y:S01]  /*6050*/  IADD3.X R5, R5, UR13, RZ, P5, !PT ;  /* 0x0000000d05057c10 */ /* 0x000fe2000affe4ff */
[----:B------:R-:W-:Y:S01]  /*6060*/  IMAD.MOV.U32 R9, RZ, RZ, -0x1 ;  /* 0xffffffffff097424 */ /* 0x000fe200078e00ff */
[----:B------:R-:W-:-:S02]  /*6070*/  ISETP.LT.U32.AND P1, PT, R12, 0x3, P1 ;  /* 0x000000030c00780c */ /* 0x000fc40000f21070 */
[----:B------:R-:W-:Y:S01]  /*6080*/  PRMT R15, RZ, 0x7610, R15 ;  /* 0x00007610ff0f7816 */ /* 0x000fe2000000000f */
[----:B------:R-:W0:Y:S01]  /*6090*/  @P3 S2R R3, SR_CgaCtaId ;  /* 0x0000000000033919 */ /* 0x000e220000008800 */
[----:B------:R-:W-:-:S04]  /*60a0*/  @P3 MOV R2, 0x400 ;  /* 0x0000040000023802 */ /* 0x000fc80000000f00 */
[----:B0-----:R-:W-:Y:S01]  /*60b0*/  @P3 LEA R7, R3, R2, 0x18 ;  /* 0x0000000203073211 */ /* 0x001fe200078ec0ff */
[----:B------:R-:W-:-:S03]  /*60c0*/  IMAD.WIDE.U32 R2, R6, -0x55555555, RZ ;  /* 0xaaaaaaab06027825 */ /* 0x000fc600078e00ff */
[----:B------:R0:W-:Y:S01]  /*60d0*/  @P3 SYNCS.ARRIVE.TRANS64.A1T0 RZ, [R7+URZ+0x48], RZ ;  /* 0x000048ff07ff39a7 */ /* 0x0001e2000810003f */
[----:B------:R-:W-:Y:S02]  /*60e0*/  ISETP.GE.U32.AND P3, PT, R12, 0x3, PT ;  /* 0x000000030c00780c */ /* 0x000fe40003f66070 */
[----:B------:R-:W-:Y:S02]  /*60f0*/  PRMT R2, RZ, 0x7610, R2 ;  /* 0x00007610ff027816 */ /* 0x000fe40000000002 */
[----:B0-----:R-:W-:Y:S02]  /*6100*/  SHF.R.U32.HI R7, RZ, 0x1, R3 ;  /* 0x00000001ff077819 */ /* 0x001fe40000011603 */
[----:B------:R-:W-:Y:S02]  /*6110*/  SEL R3, RZ, 0x1, !P1 ;  /* 0x00000001ff037807 */ /* 0x000fe40004800000 */
[----:B------:R-:W-:Y:S01]  /*6120*/  ISETP.GE.U32.AND P1, PT, R0, UR4, PT ;  /* 0x0000000400007c0c */ /* 0x000fe2000bf26070 */
[----:B------:R-:W-:Y:S01]  /*6130*/  IMAD R13, R7, -0x3, R6 ;  /* 0xfffffffd070d7824 */ /* 0x000fe200078e0206 */
[----:B------:R-:W-:-:S02]  /*6140*/  LOP3.LUT R10, R10, R3, RZ, 0x3c, !PT ;  /* 0x000000030a0a7212 */ /* 0x000fc400078e3cff */
[----:B------:R-:W-:Y:S02]  /*6150*/  ISETP.GE.U32.AND.EX P1, PT, R5, UR5, PT, P1 ;  /* 0x0000000505007c0c */ /* 0x000fe4000bf26110 */
[----:B------:R-:W-:-:S11]  /*6160*/  @P3 LOP3.LUT R10, R10, 0x1, R7, 0x78, !PT ;  /* 0x000000010a0a3812 */ /* 0x000fd600078e7807 */
[----:B------:R-:W-:Y:S05]  /*6170*/  @P1 BRA `(.L_x_114) ;  /* 0x0000000400541947 */ /* 0x000fea0003800000 */
[----:B------:R-:W-:Y:S01]  /*6180*/  ULDC.64 UR4, c[0x0][0x628] ;  /* 0x00018a0000047ab9 */ /* 0x000fe20000000a00 */
[----:B------:R-:W0:Y:S01]  /*6190*/  S2R R17, SR_CTAID.X ;  /* 0x0000000000117919 */ /* 0x000e220000002500 */
[----:B------:R-:W-:Y:S01]  /*61a0*/  ISETP.NE.U32.AND P1, PT, RZ, UR4, PT ;  /* 0x00000004ff007c0c */ /* 0x000fe2000bf25070 */
[----:B------:R-:W-:Y:S01]  /*61b0*/  ULDC UR7, c[0x0][0x630] ;  /* 0x00018c0000077ab9 */ /* 0x000fe20000000800 */
[----:B------:R-:W-:Y:S01]  /*61c0*/  IMAD.MOV.U32 R2, RZ, RZ, R0 ;  /* 0x000000ffff027224 */ /* 0x000fe200078e0000 */
[----:B------:R-:W1:Y:S01]  /*61d0*/  S2R R14, SR_CTAID.Y ;  /* 0x00000000000e7919 */ /* 0x000e620000002600 */
[----:B------:R-:W-:Y:S01]  /*61e0*/  ISETP.NE.AND.EX P1, PT, RZ, UR5, PT, P1 ;  /* 0x00000005ff007c0c */ /* 0x000fe2000bf25310 */
[----:B------:R-:W-:-:S12]  /*61f0*/  IMAD.MOV.U32 R3, RZ, RZ, R5 ;  /* 0x000000ffff037224 */ /* 0x000fd800078e0005 */
[----:B------:R-:W-:Y:S05]  /*6200*/  @!P1 BRA `(.L_x_115) ;  /* 0x0000000000289947 */ /* 0x000fea0003800000 */
[----:B------:R-:W-:Y:S02]  /*6210*/  ULDC UR6, c[0x0][0x634] ;  /* 0x00018d0000067ab9 */ /* 0x000fe40000000800 */
[----:B------:R-:W-:-:S05]  /*6220*/  IADD3 R9, P1, R0, UR6, RZ ;  /* 0x0000000600097c10 */ /* 0x000fca000ff3e0ff */
[----:B------:R-:W-:-:S04]  /*6230*/  IMAD.X R19, RZ, RZ, R5, P1 ;  /* 0x000000ffff137224 */ /* 0x000fc800008e0605 */
[----:B------:R-:W-:-:S04]  /*6240*/  IMAD.WIDE.U32 R6, R19, UR4, RZ ;  /* 0x0000000413067c25 */ /* 0x000fc8000f8e00ff */
[----:B------:R-:W-:-:S04]  /*6250*/  IMAD.WIDE.U32 R6, P1, R9, UR5, R6 ;  /* 0x0000000509067c25 */ /* 0x000fc8000f820006 */
[----:B------:R-:W-:-:S04]  /*6260*/  IMAD.WIDE.U32 R8, R9, UR4, RZ ;  /* 0x0000000409087c25 */ /* 0x000fc8000f8e00ff */
[----:B------:R-:W-:Y:S01]  /*6270*/  IMAD.X R3, RZ, RZ, RZ, P1 ;  /* 0x000000ffff037224 */ /* 0x000fe200008e06ff */
[----:B------:R-:W-:Y:S01]  /*6280*/  IADD3 RZ, P1, R9, R6, RZ ;  /* 0x0000000609ff7210 */ /* 0x000fe20007f3e0ff */
[----:B------:R-:W-:-:S04]  /*6290*/  IMAD.MOV.U32 R2, RZ, RZ, R7 ;  /* 0x000000ffff027224 */ /* 0x000fc800078e0007 */
[----:B------:R-:W-:-:S08]  /*62a0*/  IMAD.WIDE.U32.X R2, R19, UR5, R2, P1 ;  /* 0x0000000513027c25 */ /* 0x000fd000088e0402 */
.L_x_115:
[--C-:B------:R-:W-:Y:S01]  /*62b0*/  SHF.R.U64 R8, R2, UR7, R3.reuse ;  /* 0x0000000702087c19 */ /* 0x100fe20008001203 */
[----:B------:R-:W-:Y:S01]  /*62c0*/  ULDC.64 UR4, c[0x0][0x620] ;  /* 0x0001880000047ab9 */ /* 0x000fe20000000a00 */
[----:B------:R-:W-:Y:S01]  /*62d0*/  SHF.R.U32.HI R2, RZ, UR7, R3 ;  /* 0x00000007ff027c19 */ /* 0x000fe20008011603 */
[----:B------:R-:W-:Y:S01]  /*62e0*/  IMAD.MOV.U32 R3, RZ, RZ, R5 ;  /* 0x000000ffff037224 */ /* 0x000fe200078e0005 */
[----:B------:R-:W-:Y:S01]  /*62f0*/  IADD3 R7, P1, RZ, -R8, RZ ;  /* 0x80000008ff077210 */ /* 0x000fe20007f3e0ff */
[----:B------:R-:W2:Y:S01]  /*6300*/  LDC R22, c[0x0][0x144] ;  /* 0x00005100ff167b82 */ /* 0x000ea20000000800 */
[----:B0-----:R-:W-:Y:S01]  /*6310*/  I2FP.F32.U32 R9, R17 ;  /* 0x0000001100097245 */ /* 0x001fe20000201000 */
[----:B------:R-:W-:Y:S01]  /*6320*/  ULDC.64 UR8, c[0x0][0x640] ;  /* 0x0001900000087ab9 */ /* 0x000fe20000000a00 */
[----:B------:R-:W-:Y:S01]  /*6330*/  ULDC UR6, c[0x0][0x608] ;  /* 0x0001820000067ab9 */ /* 0x000fe20000000800 */
[----:B------:R-:W-:Y:S01]  /*6340*/  IMAD.X R2, RZ, RZ, ~R2, P1 ;  /* 0x000000ffff027224 */ /* 0x000fe200008e0e02 */
[----:B------:R-:W-:-:S03]  /*6350*/  ISETP.NE.U32.AND P1, PT, RZ, UR8, PT ;  /* 0x00000008ff007c0c */ /* 0x000fc6000bf25070 */
[----:B------:R-:W-:Y:S01]  /*6360*/  IMAD R6, R2, UR4, RZ ;  /* 0x0000000402067c24 */ /* 0x000fe2000f8e02ff */
[----:B------:R-:W0:Y:S01]  /*6370*/  LDC R19, c[0x0][0x148] ;  /* 0x00005200ff137b82 */ /* 0x000e220000000800 */
[----:B------:R-:W-:Y:S01]  /*6380*/  IMAD.MOV.U32 R2, RZ, RZ, R0 ;  /* 0x000000ffff027224 */ /* 0x000fe200078e0000 */
[----:B------:R-:W-:-:S03]  /*6390*/  ISETP.NE.AND.EX P1, PT, RZ, UR9, PT, P1 ;  /* 0x00000009ff007c0c */ /* 0x000fc6000bf25310 */
[----:B------:R-:W-:Y:S01]  /*63a0*/  IMAD.WIDE.U32 R2, R7, UR4, R2 ;  /* 0x0000000407027c25 */ /* 0x000fe2000f8e0002 */
[----:B------:R-:W-:-:S03]  /*63b0*/  ULDC UR4, c[0x0][0x150] ;  /* 0x0000540000047ab9 */ /* 0x000fc60000000800 */
[----:B------:R-:W-:Y:S02]  /*63c0*/  IMAD R7, R7, UR5, R6 ;  /* 0x0000000507077c24 */ /* 0x000fe4000f8e0206 */
[----:B------:R-:W-:Y:S01]  /*63d0*/  FMUL R6, R9, UR4 ;  /* 0x0000000409067c20 */ /* 0x000fe20008400000 */
[----:B------:R-:W-:Y:S01]  /*63e0*/  ULDC UR4, c[0x0][0x618] ;  /* 0x0001860000047ab9 */ /* 0x000fe20000000800 */
[----:B------:R-:W-:Y:S01]  /*63f0*/  ULDC UR5, c[0x0][0x154] ;  /* 0x0000550000057ab9 */ /* 0x000fe20000000800 */
[----:B------:R-:W-:-:S03]  /*6400*/  IMAD.IADD R3, R3, 0x1, R7 ;  /* 0x0000000103037824 */ /* 0x000fc600078e0207 */
[----:B------:R-:W3:Y:S02]  /*6410*/  F2I.U32.TRUNC.NTZ R6, R6 ;  /* 0x0000000600067305 */ /* 0x000ee4000020f000 */
[----:B------:R-:W-:Y:S02]  /*6420*/  SHF.R.U64 R9, R2, UR4, R3 ;  /* 0x0000000402097c19 */ /* 0x000fe40008001203 */
[----:B-1----:R-:W-:-:S05]  /*6430*/  I2FP.F32.U32 R2, R14 ;  /* 0x0000000e00027245 */ /* 0x002fca0000201000 */
[----:B------:R-:W-:Y:S01]  /*6440*/  FMUL R21, R2, UR5 ;  /* 0x0000000502157c20 */ /* 0x000fe20008400000 */
[----:B------:R-:W-:Y:S01]  /*6450*/  SHF.R.U32.HI R2, RZ, UR4, R3 ;  /* 0x00000004ff027c19 */ /* 0x000fe20008011603 */
[----:B------:R-:W-:-:S03]  /*6460*/  ULDC UR4, c[0x0][0x658] ;  /* 0x0001960000047ab9 */ /* 0x000fc60000000800 */
[--C-:B------:R-:W-:Y:S01]  /*6470*/  SHF.R.U64 R20, R9, UR6, R2.reuse ;  /* 0x0000000609147c19 */ /* 0x100fe20008001202 */
[----:B------:R-:W1:Y:S01]  /*6480*/  F2I.U32.TRUNC.NTZ R21, R21 ;  /* 0x0000001500157305 */ /* 0x000e62000020f000 */
[----:B------:R-:W-:Y:S01]  /*6490*/  SHF.R.U32.HI R3, RZ, UR6, R2 ;  /* 0x00000006ff037c19 */ /* 0x000fe20008011602 */
[----:B---3--:R-:W-:-:S03]  /*64a0*/  IMAD.MOV R6, RZ, RZ, -R6 ;  /* 0x000000ffff067224 */ /* 0x008fc600078e0a06 */
[----:B------:R-:W-:Y:S01]  /*64b0*/  SHF.R.U64 R18, R20, UR4, R3 ;  /* 0x0000000414127c19 */ /* 0x000fe20008001203 */
[----:B--2---:R-:W-:Y:S01]  /*64c0*/  IMAD R17, R22, R6, R17 ;  /* 0x0000000616117224 */ /* 0x004fe200078e0211 */
[----:B------:R-:W-:-:S03]  /*64d0*/  SHF.R.U32.HI R23, RZ, UR4, R3 ;  /* 0x00000004ff177c19 */ /* 0x000fc60008011603 */
[----:B------:R-:W-:Y:S02]  /*64e0*/  IMAD.MOV.U32 R2, RZ, RZ, R18 ;  /* 0x000000ffff027224 */ /* 0x000fe400078e0012 */
[----:B------:R-:W-:Y:S01]  /*64f0*/  IMAD.MOV.U32 R3, RZ, RZ, R23 ;  /* 0x000000ffff037224 */ /* 0x000fe200078e0017 */
[----:B------:R-:W-:Y:S06]  /*6500*/  @!P1 BRA `(.L_x_116) ;  /* 0x0000000000289947 */ /* 0x000fec0003800000 */
[----:B------:R-:W-:Y:S02]  /*6510*/  ULDC UR4, c[0x0][0x64c] ;  /* 0x0001930000047ab9 */ /* 0x000fe40000000800 */
[----:B------:R-:W-:-:S05]  /*6520*/  IADD3 R3, P1, R18, UR4, RZ ;  /* 0x0000000412037c10 */ /* 0x000fca000ff3e0ff */
[----:B------:R-:W-:-:S04]  /*6530*/  IMAD.X R23, RZ, RZ, R23, P1 ;  /* 0x000000ffff177224 */ /* 0x000fc800008e0617 */
[----:B------:R-:W-:-:S04]  /*6540*/  IMAD.WIDE.U32 R6, R23, UR8, RZ ;  /* 0x0000000817067c25 */ /* 0x000fc8000f8e00ff */
[----:B------:R-:W-:-:S04]  /*6550*/  IMAD.WIDE.U32 R6, P1, R3, UR9, R6 ;  /* 0x0000000903067c25 */ /* 0x000fc8000f820006 */
[----:B------:R-:W-:-:S04]  /*6560*/  IMAD.WIDE.U32 R2, R3, UR8, RZ ;  /* 0x0000000803027c25 */ /* 0x000fc8000f8e00ff */
[----:B------:R-:W-:Y:S01]  /*6570*/  IMAD.MOV.U32 R2, RZ, RZ, R7 ;  /* 0x000000ffff027224 */ /* 0x000fe200078e0007 */
[----:B------:R-:W-:Y:S01]  /*6580*/  IADD3 RZ, P3, R3, R6, RZ ;  /* 0x0000000603ff7210 */ /* 0x000fe20007f7e0ff */
[----:B------:R-:W-:-:S04]  /*6590*/  IMAD.X R3, RZ, RZ, RZ, P1 ;  /* 0x000000ffff037224 */ /* 0x000fc800008e06ff */
[----:B------:R-:W-:-:S08]  /*65a0*/  IMAD.WIDE.U32.X R2, R23, UR9, R2, P3 ;  /* 0x0000000917027c25 */ /* 0x000fd000098e0402 */
.L_x_116:
[----:B------:R-:W-:Y:S01]  /*65b0*/  ULDC UR4, c[0x0][0x648] ;  /* 0x0001920000047ab9 */ /* 0x000fe20000000800 */
[----:B-1----:R-:W-:Y:S01]  /*65c0*/  IMAD.MOV R21, RZ, RZ, -R21 ;  /* 0x000000ffff157224 */ /* 0x002fe200078e0a15 */
[----:B------:R-:W-:Y:S01]  /*65d0*/  SHF.R.U64 R3, R2, UR4, R3 ;  /* 0x0000000402037c19 */ /* 0x000fe20008001203 */
[----:B------:R-:W-:Y:S01]  /*65e0*/  ULDC UR4, c[0x0][0x638] ;  /* 0x00018e0000047ab9 */ /* 0x000fe20000000800 */
[----:B------:R-:W-:Y:S01]  /*65f0*/  LOP3.LUT R20, R20, UR17, RZ, 0xc0, !PT ;  /* 0x0000001114147c12 */ /* 0x000fe2000f8ec0ff */
[----:B0-----:R-:W-:Y:S01]  /*6600*/  @P4 IMAD R17, R19, R21, R14 ;  /* 0x0000001513114224 */ /* 0x001fe200078e020e */
[----:B------:R-:W-:Y:S01]  /*6610*/  ULDC UR5, c[0x0][0x610] ;  /* 0x0001840000057ab9 */ /* 0x000fe20000000800 */
[----:B------:R-:W-:Y:S02]  /*6620*/  IMAD.MOV R7, RZ, RZ, -R3 ;  /* 0x000000ffff077224 */ /* 0x000fe400078e0a03 */
[----:B------:R-:W-:Y:S01]  /*6630*/  IMAD R14, R3, UR18, R20 ;  /* 0x00000012030e7c24 */ /* 0x000fe2000f8e0214 */
[----:B------:R-:W-:Y:S01]  /*6640*/  LOP3.LUT R3, R9, UR16, RZ, 0xc0, !PT ;  /* 0x0000001009037c12 */ /* 0x000fe2000f8ec0ff */
[----:B------:R-:W-:Y:S01]  /*6650*/  IMAD R18, R7, UR4, R18 ;  /* 0x0000000407127c24 */ /* 0x000fe2000f8e0212 */
[----:B------:R-:W-:Y:S01]  /*6660*/  ULDC UR4, c[0x0][0x600] ;  /* 0x0001800000047ab9 */ /* 0x000fe20000000800 */
[----:B------:R-:W-:-:S02]  /*6670*/  IMAD R14, R14, UR5, R17 ;  /* 0x000000050e0e7c24 */ /* 0x000fc4000f8e0211 */
[----:B------:R-:W-:Y:S02]  /*6680*/  IMAD R3, R18, UR4, R3 ;  /* 0x0000000412037c24 */ /* 0x000fe4000f8e0203 */
[----:B------:R-:W-:Y:S02]  /*6690*/  IMAD.MOV.U32 R2, RZ, RZ, 0x1 ;  /* 0x00000001ff027424 */ /* 0x000fe400078e00ff */
[----:B------:R-:W-:Y:S01]  /*66a0*/  IMAD.MOV.U32 R9, RZ, RZ, R8 ;  /* 0x000000ffff097224 */ /* 0x000fe200078e0008 */
[----:B------:R-:W-:Y:S02]  /*66b0*/  SEL R17, R3, R14, !P4 ;  /* 0x0000000e03117207 */ /* 0x000fe40006000000 */
[----:B------:R-:W-:-:S07]  /*66c0*/  SEL R14, R14, R3, !P4 ;  /* 0x000000030e0e7207 */ /* 0x000fce0006000000 */
.L_x_114:
[----:B------:R-:W-:Y:S05]  /*66d0*/  BSYNC B1 ;  /* 0x0000000000017941 */ /* 0x000fea0003800000 */
.L_x_113:
[----:B------:R-:W-:-:S13]  /*66e0*/  LOP3.LUT P1, RZ, R2, 0xff, RZ, 0xc0, !PT ;  /* 0x000000ff02ff7812 */ /* 0x000fda000782c0ff */
[----:B------:R-:W-:Y:S05]  /*66f0*/  @P1 BRA `(.L_x_117) ;  /* 0xfffffff400441947 */ /* 0x000fea000383ffff */
[----:B------:R-:W-:Y:S05]  /*6700*/  BSYNC B0 ;  /* 0x0000000000007941 */ /* 0x000fea0003800000 */
.L_x_105:
[----:B------:R-:W-:-:S03]  /*6710*/  UMOV UR4, 0xffffffff ;  /* 0xffffffff00047882 */ /* 0x000fc60000000000 */
[----:B------:R-:W-:Y:S05]  /*6720*/  BRA.DIV UR4, `(.L_x_118) ;  /* 0x0000000204f87947 */ /* 0x000fea000b800000 */
[----:B------:R-:W-:-:S13]  /*6730*/  ELECT P0, URZ, PT ;  /* 0x00000000003f782f */ /* 0x000fda0003800000 */
.L_x_131:
[----:B------:R-:W-:Y:S04]  /*6740*/  BSSY B0, `(.L_x_119) ;  /* 0x0000022000007945 */ /* 0x000fe80003800000 */
[----:B------:R-:W-:Y:S05]  /*6750*/  @!P0 BRA `(.L_x_120) ;  /* 0x0000000000808947 */ /* 0x000fea0003800000 */
[----:B------:R-:W-:-:S04]  /*6760*/  LOP3.LUT R4, R4, 0x2, RZ, 0xfc, !PT ;  /* 0x0000000204047812 */ /* 0x000fc800078efcff */
[----:B------:R-:W-:-:S13]  /*6770*/  ISETP.NE.AND P0, PT, R4, 0x3, PT ;  /* 0x000000030400780c */ /* 0x000fda0003f05270 */
[----:B------:R-:W-:Y:S05]  /*6780*/  @!P0 BRA `(.L_x_121) ;  /* 0x0000000000048947 */ /* 0x000fea0003800000 */
[----:B------:R-:W-:Y:S01]  /*6790*/  BPT.TRAP 0x1 ;  /* 0x000000040000795c */ /* 0x000fe20000300000 */
.L_x_121:
[----:B------:R-:W0:Y:S01]  /*67a0*/  S2R R3, SR_CgaCtaId ;  /* 0x0000000000037919 */ /* 0x000e220000008800 */
[----:B------:R-:W-:Y:S02]  /*67b0*/  MOV R0, 0x400 ;  /* 0x0000040000007802 */ /* 0x000fe40000000f00 */
[----:B------:R-:W-:Y:S02]  /*67c0*/  SHF.L.U32 R2, R10, 0x1f, RZ ;  /* 0x0000001f0a027819 */ /* 0x000fe400000006ff */
[----:B0-----:R-:W-:-:S05]  /*67d0*/  LEA R0, R3, R0, 0x18 ;  /* 0x0000000003007211 */ /* 0x001fca00078ec0ff */
[----:B------:R-:W-:-:S04]  /*67e0*/  VIADD R0, R0, 0x18 ;  /* 0x0000001800007836 */ /* 0x000fc80000000000 */
[C---:B------:R-:W-:Y:S02]  /*67f0*/  IMAD R7, R13.reuse, 0x8, R0 ;  /* 0x000000080d077824 */ /* 0x040fe400078e0200 */
[----:B------:R-:W-:Y:S02]  /*6800*/  VIADD R13, R13, 0x1 ;  /* 0x000000010d0d7836 */ /* 0x000fe40000000000 */
[----:B------:R-:W0:Y:S03]  /*6810*/  SYNCS.PHASECHK.TRANS64.TRYWAIT P0, [R7+URZ], R2 ;  /* 0x00000002070075a7 */ /* 0x000e26000800017f */
[----:B------:R-:W-:-:S04]  /*6820*/  ISETP.NE.AND P1, PT, R13, 0x3, PT ;  /* 0x000000030d00780c */ /* 0x000fc80003f25270 */
[----:B------:R-:W-:Y:S02]  /*6830*/  SEL R3, RZ, 0x1, P1 ;  /* 0x00000001ff037807 */ /* 0x000fe40000800000 */
[----:B------:R-:W-:Y:S02]  /*6840*/  SEL R13, R13, RZ, P1 ;  /* 0x000000ff0d0d7207 */ /* 0x000fe40000800000 */
[----:B------:R-:W-:-:S03]  /*6850*/  LOP3.LUT R9, R10, R3, RZ, 0x3c, !PT ;  /* 0x000000030a097212 */ /* 0x000fc600078e3cff */
[----:B------:R-:W-:Y:S01]  /*6860*/  IMAD R6, R13, 0x8, R0 ;  /* 0x000000080d067824 */ /* 0x000fe200078e0200 */
[----:B------:R-:W-:Y:S01]  /*6870*/  SHF.L.U32 R5, R9, 0x1f, RZ ;  /* 0x0000001f09057819 */ /* 0x000fe200000006ff */
[----:B0-----:R-:W-:Y:S06]  /*6880*/  @!P0 BRA `(.L_x_122) ;  /* 0x0000000000c48947 */ /* 0x001fec0003800000 */
.L_x_132:
[----:B------:R-:W1:Y:S01]  /*6890*/  SYNCS.PHASECHK.TRANS64.TRYWAIT P0, [R6+URZ], R5 ;  /* 0x00000005060075a7 */ /* 0x000e62000800017f */
[----:B0-----:R-:W-:-:S05]  /*68a0*/  VIADD R2, R13, 0x1 ;  /* 0x000000010d027836 */ /* 0x001fca0000000000 */
[----:B------:R-:W-:-:S04]  /*68b0*/  ISETP.NE.AND P1, PT, R2, 0x3, PT ;  /* 0x000000030200780c */ /* 0x000fc80003f25270 */
[----:B------:R-:W-:Y:S02]  /*68c0*/  SEL R4, RZ, 0x1, P1 ;  /* 0x00000001ff047807 */ /* 0x000fe40000800000 */
[----:B------:R-:W-:Y:S02]  /*68d0*/  SEL R3, R2, RZ, P1 ;  /* 0x000000ff02037207 */ /* 0x000fe40000800000 */
[----:B------:R-:W-:Y:S01]  /*68e0*/  LOP3.LUT R4, R9, R4, RZ, 0x3c, !PT ;  /* 0x0000000409047212 */ /* 0x000fe200078e3cff */
[----:B-1----:R-:W-:Y:S06]  /*68f0*/  @!P0 BRA `(.L_x_123) ;  /* 0x0000000000bc8947 */ /* 0x002fec0003800000 */
.L_x_133:
[----:B------:R-:W-:Y:S01]  /*6900*/  IMAD R3, R3, 0x8, R0 ;  /* 0x0000000803037824 */ /* 0x000fe200078e0200 */
[----:B------:R-:W-:-:S07]  /*6910*/  SHF.L.U32 R0, R4, 0x1f, RZ ;  /* 0x0000001f04007819 */ /* 0x000fce00000006ff */
.L_x_124:
[----:B-1----:R1:W2:Y:S02]  /*6920*/  SYNCS.PHASECHK.TRANS64.TRYWAIT P0, [R3+URZ], R0 ;  /* 0x00000000030075a7 */ /* 0x0022a4000800017f */
[----:B--2---:R-:W-:Y:S05]  /*6930*/  @!P0 NANOSLEEP.SYNCS 0x989680 ;  /* 0x009896800000895d */ /* 0x004fea0003900000 */
[----:B------:R-:W2:Y:S02]  /*6940*/  @!P0 SYNCS.PHASECHK.TRANS64 P0, [R3+URZ], R0 ;  /* 0x00000000030085a7 */ /* 0x000ea4000800007f */
[----:B--2---:R-:W-:Y:S05]  /*6950*/  @!P0 BRA `(.L_x_124) ;  /* 0xfffffffc00f08947 */ /* 0x004fea000383ffff */
.L_x_120:
[----:B------:R-:W-:Y:S05]  /*6960*/  BSYNC B0 ;  /* 0x0000000000007941 */ /* 0x000fea0003800000 */
.L_x_119:
[----:B------:R-:W-:Y:S05]  /*6970*/  EXIT ;  /* 0x000000000000794d */ /* 0x000fea0003800000 */
.L_x_17:
[----:B-1----:R-:W-:-:S04]  /*6980*/  IMAD.U32 R7, RZ, RZ, UR6 ;  /* 0x00000006ff077e24 */ /* 0x002fc8000f8e00ff */
[----:B------:R1:W3:Y:S03]  /*6990*/  SYNCS.PHASECHK.TRANS64.TRYWAIT P0, [R7+URZ], R6 ;  /* 0x00000006070075a7 */ /* 0x0002e6000800017f */
[----:B---3--:R-:W-:Y:S05]  /*69a0*/  @!P0 NANOSLEEP.SYNCS 0x989680 ;  /* 0x009896800000895d */ /* 0x008fea0003900000 */
[----:B------:R-:W3:Y:S02]  /*69b0*/  @!P0 SYNCS.PHASECHK.TRANS64 P0, [R7+URZ], R6 ;  /* 0x00000006070085a7 */ /* 0x000ee4000800007f */
[----:B---3--:R-:W-:Y:S05]  /*69c0*/  @!P0 BRA `(.L_x_17) ;  /* 0xfffffffc00ec8947 */ /* 0x008fea000383ffff */
[----:B------:R-:W-:Y:S05]  /*69d0*/  BRA `(.L_x_16) ;  /* 0xffffffa8005c7947 */ /* 0x000fea000383ffff */
.L_x_23:
[----:B-1----:R-:W-:-:S04]  /*69e0*/  IMAD.U32 R8, RZ, RZ, UR12 ;  /* 0x0000000cff087e24 */ /* 0x002fc8000f8e00ff */
[----:B------:R1:W3:Y:S03]  /*69f0*/  SYNCS.PHASECHK.TRANS64.TRYWAIT P0, [R8+URZ], R7 ;  /* 0x00000007080075a7 */ /* 0x0002e6000800017f */
[----:B---3--:R-:W-:Y:S05]  /*6a00*/  @!P0 NANOSLEEP.SYNCS 0x989680 ;  /* 0x009896800000895d */ /* 0x008fea0003900000 */
[----:B------:R-:W3:Y:S02]  /*6a10*/  @!P0 SYNCS.PHASECHK.TRANS64 P0, [R8+URZ], R7 ;  /* 0x00000007080085a7 */ /* 0x000ee4000800007f */
[----:B---3--:R-:W-:Y:S05]  /*6a20*/  @!P0 BRA `(.L_x_23) ;  /* 0xfffffffc00ec8947 */ /* 0x008fea000383ffff */
[----:B------:R-:W-:Y:S05]  /*6a30*/  BRA `(.L_x_22) ;  /* 0xffffffb000107947 */ /* 0x000fea000383ffff */
.L_x_106:
[----:B------:R-:W-:Y:S01]  /*6a40*/  BSSY B1, `(.L_x_125) ;  /* 0x0000006000017945 */ /* 0x000fe20003800000 */
[----:B------:R-:W-:-:S07]  /*6a50*/  IMAD.MOV.U32 R2, RZ, RZ, -0x1 ;  /* 0xffffffffff027424 */ /* 0x000fce00078e00ff */
[----:B------:R-:W-:Y:S05]  /*6a60*/  WARPSYNC.COLLECTIVE R2, `(.L_x_126) ;  /* 0x00000000020c7348 */ /* 0x000fea0003c00000 */
[----:B------:R-:W-:Y:S02]  /*6a70*/  ELECT P1, UR62, PT ;  /* 0x00000000003e782f */ /* 0x000fe40003820000 */
[----:B------:R-:W-:Y:S01]  /*6a80*/  MOV R2, UR62 ;  /* 0x0000003e00027c02 */ /* 0x000fe20008000f00 */
[----:B------:R-:W-:Y:S10]  /*6a90*/  ENDCOLLECTIVE ;  /* 0x000000000000791b */ /* 0x000ff40003800000 */
.L_x_126:
[----:B------:R-:W-:Y:S05]  /*6aa0*/  BSYNC B1 ;  /* 0x0000000000017941 */ /* 0x000fea0003800000 */
.L_x_125:
[----:B------:R-:W-:Y:S05]  /*6ab0*/  BRA `(.L_x_127) ;  /* 0xfffffff000607947 */ /* 0x000fea000383ffff */
.L_x_109:
[----:B-1----:R1:W2:Y:S02]  /*6ac0*/  SYNCS.PHASECHK.TRANS64.TRYWAIT P1, [R18+URZ+0x18], R7 ;  /* 0x00001807120075a7 */ /* 0x0022a4000802017f */
[----:B--2---:R-:W-:Y:S05]  /*6ad0*/  @!P1 NANOSLEEP.SYNCS 0x989680 ;  /* 0x009896800000995d */ /* 0x004fea0003900000 */
[----:B------:R-:W2:Y:S02]  /*6ae0*/  @!P1 SYNCS.PHASECHK.TRANS64 P1, [R18+URZ+0x18], R7 ;  /* 0x00001807120095a7 */ /* 0x000ea4000802007f */
[----:B--2---:R-:W-:Y:S05]  /*6af0*/  @!P1 BRA `(.L_x_109) ;  /* 0xfffffffc00f09947 */ /* 0x004fea000383ffff */
[----:B------:R-:W-:Y:S05]  /*6b00*/  BRA `(.L_x_128) ;  /* 0xfffffff000947947 */ /* 0x000fea000383ffff */
.L_x_118:
[----:B------:R-:W-:Y:S01]  /*6b10*/  BSSY B0, `(.L_x_129) ;  /* 0x0000006000007945 */ /* 0x000fe20003800000 */
[----:B------:R-:W-:-:S07]  /*6b20*/  IMAD.MOV.U32 R2, RZ, RZ, -0x1 ;  /* 0xffffffffff027424 */ /* 0x000fce00078e00ff */
[----:B------:R-:W-:Y:S05]  /*6b30*/  WARPSYNC.COLLECTIVE R2, `(.L_x_130) ;  /* 0x00000000020c7348 */ /* 0x000fea0003c00000 */
[----:B------:R-:W-:Y:S02]  /*6b40*/  ELECT P1, UR62, PT ;  /* 0x00000000003e782f */ /* 0x000fe40003820000 */
[----:B------:R-:W-:Y:S01]  /*6b50*/  MOV R2, UR62 ;  /* 0x0000003e00027c02 */ /* 0x000fe20008000f00 */
[----:B------:R-:W-:Y:S10]  /*6b60*/  ENDCOLLECTIVE ;  /* 0x000000000000791b */ /* 0x000ff40003800000 */
.L_x_130:
[----:B------:R-:W-:Y:S05]  /*6b70*/  BSYNC B0 ;  /* 0x0000000000007941 */ /* 0x000fea0003800000 */
.L_x_129:
[----:B------:R-:W-:Y:S01]  /*6b80*/  PLOP3.LUT P0, PT, P1, PT, PT, 0x80, 0x0 ;  /* 0x000000000000781c */ /* 0x000fe20000f0f070 */
[----:B------:R-:W-:-:S12]  /*6b90*/  BRA `(.L_x_131) ;  /* 0xfffffff800e87947 */ /* 0x000fd8000383ffff */
.L_x_122:
[----:B0-----:R0:W1:Y:S02]  /*6ba0*/  SYNCS.PHASECHK.TRANS64.TRYWAIT P0, [R7+URZ], R2 ;  /* 0x00000002070075a7 */ /* 0x001064000800017f */
[----:B-1----:R-:W-:Y:S05]  /*6bb0*/  @!P0 NANOSLEEP.SYNCS 0x989680 ;  /* 0x009896800000895d */ /* 0x002fea0003900000 */
[----:B------:R-:W1:Y:S02]  /*6bc0*/  @!P0 SYNCS.PHASECHK.TRANS64 P0, [R7+URZ], R2 ;  /* 0x00000002070085a7 */ /* 0x000e64000800007f */
[----:B-1----:R-:W-:Y:S05]  /*6bd0*/  @!P0 BRA `(.L_x_122) ;  /* 0xfffffffc00f08947 */ /* 0x002fea000383ffff */
[----:B------:R-:W-:Y:S05]  /*6be0*/  BRA `(.L_x_132) ;  /* 0xfffffffc00287947 */ /* 0x000fea000383ffff */
.L_x_123:
[----:B0-----:R0:W1:Y:S02]  /*6bf0*/  SYNCS.PHASECHK.TRANS64.TRYWAIT P0, [R6+URZ], R5 ;  /* 0x00000005060075a7 */ /* 0x001064000800017f */
[----:B-1----:R-:W-:Y:S05]  /*6c00*/  @!P0 NANOSLEEP.SYNCS 0x989680 ;  /* 0x009896800000895d */ /* 0x002fea0003900000 */
[----:B------:R-:W1:Y:S02]  /*6c10*/  @!P0 SYNCS.PHASECHK.TRANS64 P0, [R6+URZ], R5 ;  /* 0x00000005060085a7 */ /* 0x000e64000800007f */
[----:B-1----:R-:W-:Y:S05]  /*6c20*/  @!P0 BRA `(.L_x_123) ;  /* 0xfffffffc00f08947 */ /* 0x002fea000383ffff */
[----:B------:R-:W-:Y:S05]  /*6c30*/  BRA `(.L_x_133) ;  /* 0xfffffffc00307947 */ /* 0x000fea000383ffff */
.L_x_134:
[----:B------:R-:W-:-:S00]  /*6c40*/  BRA `(.L_x_134) ;  /* 0xfffffffc00fc7947 */ /* 0x000fc0000383ffff */
[----:B------:R-:W-:-:S00]  /*6c50*/  NOP ;  /* 0x0000000000007918 */ /* 0x000fc00000000000 */
        /* <DEDUP_REMOVED lines=10> */
.L_x_135:


//--------------------- .nv.shared._ZN7cutlass13device_kernelINS_4gemm6kernel13GemmUniversalIN4cute5tupleIJiiiiEEENS1_10collective13CollectiveMmaINS1_37MainloopSm90TmaGmmaWarpSpecializedFP8ILi3ENS5_IJNS4_1CILi1EEESB_SB_EEENS1_35KernelTmaWarpSpecializedCooperativeEEENS5_IJNSA_ILi128EEENSA_ILi64EEESF_EEENS_12float_e5m2_tENS5_IJlSB_lEEESI_SJ_NS4_8TiledMMAINS4_8MMA_AtomIJNS4_4SM904GMMA30MMA_64x64x32_F32E5M2E5M2_SS_TNILNSN_7ScaleInE1ELSP_1EEEEEENS4_6LayoutINS5_IJNSA_ILi2EEESB_SB_EEENS5_IJSB_NSA_ILi0EEESV_EEEEENS5_IJNS4_10UnderscoreESY_SY_EEEEENS4_13SM90_TMA_LOADENS4_14ComposedLayoutINS4_7SwizzleILi3ELi4ELi3EEENS4_18smem_ptr_flag_bitsILi8EEENSS_INS5_IJNSA_ILi8EEESF_EEENS5_IJSF_SB_EEEEEEEvNS4_8identityES11_S1B_vS1C_EENS_8epilogue10collective6detail29Sm90TmaWarpSpecializedAdapterINS1F_15DefaultEpilogueISI_SJ_SJ_NS1E_6thread17LinearCombinationISI_Li1EffLNS1J_9ScaleType4KindE0ELNS_15FloatRoundStyleE2ESI_EENS1_15EpilogueDefaultEEEEEvvEEEEvNT_6ParamsE --------------------------
	.section	.nv.shared._ZN7cutlass13device_kernelINS_4gemm6kernel13GemmUniversalIN4cute5tupleIJiiiiEEENS1_10collective13CollectiveMmaINS1_37MainloopSm90TmaGmmaWarpSpecializedFP8ILi3ENS5_IJNS4_1CILi1EEESB_SB_EEENS1_35KernelTmaWarpSpecializedCooperativeEEENS5_IJNSA_ILi128EEENSA_ILi64EEESF_EEENS_12float_e5m2_tENS5_IJlSB_lEEESI_SJ_NS4_8TiledMMAINS4_8MMA_AtomIJNS4_4SM904GMMA30MMA_64x64x32_F32E5M2E5M2_SS_TNILNSN_7ScaleInE1ELSP_1EEEEEENS4_6LayoutINS5_IJNSA_ILi2EEESB_SB_EEENS5_IJSB_NSA_ILi0EEESV_EEEEENS5_IJNS4_10UnderscoreESY_SY_EEEEENS4_13SM90_TMA_LOADENS4_14ComposedLayoutINS4_7SwizzleILi3ELi4ELi3EEENS4_18smem_ptr_flag_bitsILi8EEENSS_INS5_IJNSA_ILi8EEESF_EEENS5_IJSF_SB_EEEEEEEvNS4_8identityES11_S1B_vS1C_EENS_8epilogue10collective6detail29Sm90TmaWarpSpecializedAdapterINS1F_15DefaultEpilogueISI_SJ_SJ_NS1E_6thread17LinearCombinationISI_Li1EffLNS1J_9ScaleType4KindE0ELNS_15FloatRoundStyleE2ESI_EENS1_15EpilogueDefaultEEEEEvvEEEEvNT_6ParamsE,"aw",@nobits
	.sectionflags	@""
	.align	16
	.zero		1024


//--------------------- .nv.shared.reserved.0     --------------------------
	.section	.nv.shared.reserved.0,"aw",@nobits
	.weak		__nv_reservedSMEM_offset_0_alias
	.size		__nv_reservedSMEM_offset_0_alias, 0, 0
	.other		__nv_reservedSMEM_offset_0_alias,@"STO_CUDA_RESERVED_SHARED STV_DEFAULT"
__nv_reservedSMEM_offset_0_alias:
	.zero		0


//--------------------- .nv.global                --------------------------
	.section	.nv.global,"aw",@nobits
.nv.global:
	.type		_ZN39_INTERNAL_e4a0fb79_4_k_cu_2538b69d_44344cute1_E,@object
	.size		_ZN39_INTERNAL_e4a0fb79_4_k_cu_2538b69d_44344cute1_E,(_ZN39_INTERNAL_e4a0fb79_4_k_cu_2538b69d_44344cuda3std3__45__cpo6cbeginE - _ZN39_INTERNAL_e4a0fb79_4_k_cu_2538b69d_44344cute1_E)
_ZN39_INTERNAL_e4a0fb79_4_k_cu_2538b69d_44344cute1_E:
	.zero		1
	.type		_ZN39_INTERNAL_e4a0fb79_4_k_cu_2538b69d_44344cuda3std3__45__cpo6cbeginE,@object
	.size		_ZN39_INTERNAL_e4a0fb79_4_k_cu_2538b69d_44344cuda3std3__45__cpo6cbeginE,(_ZN39_INTERNAL_e4a0fb79_4_k_cu_2538b69d_44344cuda3std3__48in_placeE - _ZN39_INTERNAL_e4a0fb79_4_k_cu_2538b69d_44344cuda3std3__45__cpo6cbeginE)
_ZN39_INTERNAL_e4a0fb79_4_k_cu_2538b69d_44344cuda3std3__45__cpo6cbeginE:
	.zero		1
	.type		_ZN39_INTERNAL_e4a0fb79_4_k_cu_2538b69d_44344cuda3std3__48in_placeE,@object
	.size		_ZN39_INTERNAL_e4a0fb79_4_k_cu_2538b69d_44344cuda3std3__48in_placeE,(_ZN39_INTERNAL_e4a0fb79_4_k_cu_2538b69d_44344cuda3std6ranges3__45__cpo9iter_moveE - _ZN39_INTERNAL_e4a0fb79_4_k_cu_2538b69d_44344cuda3std3__48in_placeE)
_ZN39_INTERNAL_e4a0fb79_4_k_cu_2538b69d_44344cuda3std3__48in_placeE:
	.zero		1
	.type		_ZN39_INTERNAL_e4a0fb79_4_k_cu_2538b69d_44344cuda3std6ranges3__45__cpo9iter_moveE,@object
	.size		_ZN39_INTERNAL_e4a0fb79_4_k_cu_2538b69d_44344cuda3std6ranges3__45__cpo9iter_moveE,(_ZN39_INTERNAL_e4a0fb79_4_k_cu_2538b69d_44344cuda3std3__45__cpo5beginE - _ZN39_INTERNAL_e4a0fb79_4_k_cu_2538b69d_44344cuda3std6ranges3__45__cpo9iter_moveE)
_ZN39_INTERNAL_e4a0fb79_4_k_cu_2538b69d_44344cuda3std6ranges3__45__cpo9iter_moveE:
	.zero		1
	.type		_ZN39_INTERNAL_e4a0fb79_4_k_cu_2538b69d_44344cuda3std3__45__cpo5beginE,@object
	.size		_ZN39_INTERNAL_e4a0fb79_4_k_cu_2538b69d_44344cuda3std3__45__cpo5beginE,(_ZN39_INTERNAL_e4a0fb79_4_k_cu_2538b69d_44344cuda3std3__441_GLOBAL__N__e4a0fb79_4_k_cu_2538b69d_44346ignoreE - _ZN39_INTERNAL_e4a0fb79_4_k_cu_2538b69d_44344cuda3std3__45__cpo5beginE)
_ZN39_INTERNAL_e4a0fb79_4_k_cu_2538b69d_44344cuda3std3__45__cpo5beginE:
	.zero		1
	.type		_ZN39_INTERNAL_e4a0fb79_4_k_cu_2538b69d_44344cuda3std3__441_GLOBAL__N__e4a0fb79_4_k_cu_2538b69d_44346ignoreE,@object
	.size		_ZN39_INTERNAL_e4a0fb79_4_k_cu_2538b69d_44344cuda3std3__441_GLOBAL__N__e4a0fb79_4_k_cu_2538b69d_44346ignoreE,(_ZN39_INTERNAL_e4a0fb79_4_k_cu_2538b69d_44344cute7productE - _ZN39_INTERNAL_e4a0fb79_4_k_cu_2538b69d_44344cuda3std3__441_GLOBAL__N__e4a0fb79_4_k_cu_2538b69d_44346ignoreE)
_ZN39_INTERNAL_e4a0fb79_4_k_cu_2538b69d_44344cuda3std3__441_GLOBAL__N__e4a0fb79_4_k_cu_2538b69d_44346ignoreE:
	.zero		1
	.type		_ZN39_INTERNAL_e4a0fb79_4_k_cu_2538b69d_44344cute7productE,@object
	.size		_ZN39_INTERNAL_e4a0fb79_4_k_cu_2538b69d_44344cute7productE,(_ZN39_INTERNAL_e4a0fb79_4_k_cu_2538b69d_44344cuda3std3__45__cpo3endE - _ZN39_INTERNAL_e4a0fb79_4_k_cu_2538b69d_44344cute7productE)
_ZN39_INTERNAL_e4a0fb79_4_k_cu_2538b69d_44344cute7productE:
	.zero		1
	.type		_ZN39_INTERNAL_e4a0fb79_4_k_cu_2538b69d_44344cuda3std3__45__cpo3endE,@object
	.size		_ZN39_INTERNAL_e4a0fb79_4_k_cu_2538b69d_44344cuda3std3__45__cpo3endE,(_ZN39_INTERNAL_e4a0fb79_4_k_cu_2538b69d_44344cuda3std3__419piecewise_constructE - _ZN39_INTERNAL_e4a0fb79_4_k_cu_2538b69d_44344cuda3std3__45__cpo3endE)
_ZN39_INTERNAL_e4a0fb79_4_k_cu_2538b69d_44344cuda3std3__45__cpo3endE:
	.zero		1
	.type		_ZN39_INTERNAL_e4a0fb79_4_k_cu_2538b69d_44344cuda3std3__419piecewise_constructE,@object
	.size		_ZN39_INTERNAL_e4a0fb79_4_k_cu_2538b69d_44344cuda3std3__419piecewise_constructE,(_ZN39_INTERNAL_e4a0fb79_4_k_cu_2538b69d_44344cuda3std3__45__cpo4cendE - _ZN39_INTERNAL_e4a0fb79_4_k_cu_2538b69d_44344cuda3std3__419piecewise_constructE)
_ZN39_INTERNAL_e4a0fb79_4_k_cu_2538b69d_44344cuda3std3__419piecewise_constructE:
	.zero		1
	.type		_ZN39_INTERNAL_e4a0fb79_4_k_cu_2538b69d_44344cuda3std3__45__cpo4cendE,@object
	.size		_ZN39_INTERNAL_e4a0fb79_4_k_cu_2538b69d_44344cuda3std3__45__cpo4cendE,(_ZN39_INTERNAL_e4a0fb79_4_k_cu_2538b69d_44344cuda3std6ranges3__45__cpo4swapE - _ZN39_INTERNAL_e4a0fb79_4_k_cu_2538b69d_44344cuda3std3__45__cpo4cendE)
_ZN39_INTERNAL_e4a0fb79_4_k_cu_2538b69d_44344cuda3std3__45__cpo4cendE:
	.zero		1
	.type		_ZN39_INTERNAL_e4a0fb79_4_k_cu_2538b69d_44344cuda3std6ranges3__45__cpo4swapE,@object
	.size		_ZN39_INTERNAL_e4a0fb79_4_k_cu_2538b69d_44344cuda3std6ranges3__45__cpo4swapE,(.L_7 - _ZN39_INTERNAL_e4a0fb79_4_k_cu_2538b69d_44344cuda3std6ranges3__45__cpo4swapE)
_ZN39_INTERNAL_e4a0fb79_4_k_cu_2538b69d_44344cuda3std6ranges3__45__cpo4swapE:
	.zero		1
.L_7:


//--------------------- .nv.constant0._ZN7cutlass13device_kernelINS_4gemm6kernel13GemmUniversalIN4cute5tupleIJiiiiEEENS1_10collective13CollectiveMmaINS1_37MainloopSm90TmaGmmaWarpSpecializedFP8ILi3ENS5_IJNS4_1CILi1EEESB_SB_EEENS1_35KernelTmaWarpSpecializedCooperativeEEENS5_IJNSA_ILi128EEENSA_ILi64EEESF_EEENS_12float_e5m2_tENS5_IJlSB_lEEESI_SJ_NS4_8TiledMMAINS4_8MMA_AtomIJNS4_4SM904GMMA30MMA_64x64x32_F32E5M2E5M2_SS_TNILNSN_7ScaleInE1ELSP_1EEEEEENS4_6LayoutINS5_IJNSA_ILi2EEESB_SB_EEENS5_IJSB_NSA_ILi0EEESV_EEEEENS5_IJNS4_10UnderscoreESY_SY_EEEEENS4_13SM90_TMA_LOADENS4_14ComposedLayoutINS4_7SwizzleILi3ELi4ELi3EEENS4_18smem_ptr_flag_bitsILi8EEENSS_INS5_IJNSA_ILi8EEESF_EEENS5_IJSF_SB_EEEEEEEvNS4_8identityES11_S1B_vS1C_EENS_8epilogue10collective6detail29Sm90TmaWarpSpecializedAdapterINS1F_15DefaultEpilogueISI_SJ_SJ_NS1E_6thread17LinearCombinationISI_Li1EffLNS1J_9ScaleType4KindE0ELNS_15FloatRoundStyleE2ESI_EENS1_15EpilogueDefaultEEEEEvvEEEEvNT_6ParamsE --------------------------
	.section	.nv.constant0._ZN7cutlass13device_kernelINS_4gemm6kernel13GemmUniversalIN4cute5tupleIJiiiiEEENS1_10collective13CollectiveMmaINS1_37MainloopSm90TmaGmmaWarpSpecializedFP8ILi3ENS5_IJNS4_1CILi1EEESB_SB_EEENS1_35KernelTmaWarpSpecializedCooperativeEEENS5_IJNSA_ILi128EEENSA_ILi64EEESF_EEENS_12float_e5m2_tENS5_IJlSB_lEEESI_SJ_NS4_8TiledMMAINS4_8MMA_AtomIJNS4_4SM904GMMA30MMA_64x64x32_F32E5M2E5M2_SS_TNILNSN_7ScaleInE1ELSP_1EEEEEENS4_6LayoutINS5_IJNSA_ILi2EEESB_SB_EEENS5_IJSB_NSA_ILi0EEESV_EEEEENS5_IJNS4_10UnderscoreESY_SY_EEEEENS4_13SM90_TMA_LOADENS4_14ComposedLayoutINS4_7SwizzleILi3ELi4ELi3EEENS4_18smem_ptr_flag_bitsILi8EEENSS_INS5_IJNSA_ILi8EEESF_EEENS5_IJSF_SB_EEEEEEEvNS4_8identityES11_S1B_vS1C_EENS_8epilogue10collective6detail29Sm90TmaWarpSpecializedAdapterINS1F_15DefaultEpilogueISI_SJ_SJ_NS1E_6thread17LinearCombinationISI_Li1EffLNS1J_9ScaleType4KindE0ELNS_15FloatRoundStyleE2ESI_EENS1_15EpilogueDefaultEEEEEvvEEEEvNT_6ParamsE,"a",@progbits
	.sectionflags	@""
	.align	4
.nv.constant0._ZN7cutlass13device_kernelINS_4gemm6kernel13GemmUniversalIN4cute5tupleIJiiiiEEENS1_10collective13CollectiveMmaINS1_37MainloopSm90TmaGmmaWarpSpecializedFP8ILi3ENS5_IJNS4_1CILi1EEESB_SB_EEENS1_35KernelTmaWarpSpecializedCooperativeEEENS5_IJNSA_ILi128EEENSA_ILi64EEESF_EEENS_12float_e5m2_tENS5_IJlSB_lEEESI_SJ_NS4_8TiledMMAINS4_8MMA_AtomIJNS4_4SM904GMMA30MMA_64x64x32_F32E5M2E5M2_SS_TNILNSN_7ScaleInE1ELSP_1EEEEEENS4_6LayoutINS5_IJNSA_ILi2EEESB_SB_EEENS5_IJSB_NSA_ILi0EEESV_EEEEENS5_IJNS4_10UnderscoreESY_SY_EEEEENS4_13SM90_TMA_LOADENS4_14ComposedLayoutINS4_7SwizzleILi3ELi4ELi3EEENS4_18smem_ptr_flag_bitsILi8EEENSS_INS5_IJNSA_ILi8EEESF_EEENS5_IJSF_SB_EEEEEEEvNS4_8identityES11_S1B_vS1C_EENS_8epilogue10collective6detail29Sm90TmaWarpSpecializedAdapterINS1F_15DefaultEpilogueISI_SJ_SJ_NS1E_6thread17LinearCombinationISI_Li1EffLNS1J_9ScaleType4KindE0ELNS_15FloatRoundStyleE2ESI_EENS1_15EpilogueDefaultEEEEEvvEEEEvNT_6ParamsE:
	.zero		1664


//--------------------- SYMBOLS --------------------------

	.type		.nv.reservedSmem.offset0,@object
	.size		.nv.reservedSmem.offset0,0x4
